//
// Generated by NVIDIA NVVM Compiler
//
// Compiler Build ID: CL-36424714
// Cuda compilation tools, release 13.0, V13.0.88
// Based on NVVM 20.0.0
//

.version 9.0
.target sm_100
.address_size 64

	// .globl	_Z26calculateDistancesKernel2DPfS_S_S_S_S_S_ii

.visible .entry _Z26calculateDistancesKernel2DPfS_S_S_S_S_S_ii(
	.param .u64 .ptr .align 1 _Z26calculateDistancesKernel2DPfS_S_S_S_S_S_ii_param_0,
	.param .u64 .ptr .align 1 _Z26calculateDistancesKernel2DPfS_S_S_S_S_S_ii_param_1,
	.param .u64 .ptr .align 1 _Z26calculateDistancesKernel2DPfS_S_S_S_S_S_ii_param_2,
	.param .u64 .ptr .align 1 _Z26calculateDistancesKernel2DPfS_S_S_S_S_S_ii_param_3,
	.param .u64 .ptr .align 1 _Z26calculateDistancesKernel2DPfS_S_S_S_S_S_ii_param_4,
	.param .u64 .ptr .align 1 _Z26calculateDistancesKernel2DPfS_S_S_S_S_S_ii_param_5,
	.param .u64 .ptr .align 1 _Z26calculateDistancesKernel2DPfS_S_S_S_S_S_ii_param_6,
	.param .u32 _Z26calculateDistancesKernel2DPfS_S_S_S_S_S_ii_param_7,
	.param .u32 _Z26calculateDistancesKernel2DPfS_S_S_S_S_S_ii_param_8
)
{
	.reg .pred 	%p<4>;
	.reg .b32 	%r<14>;
	.reg .b32 	%f<14>;
	.reg .b64 	%rd<27>;

	ld.param.u64 	%rd2, [_Z26calculateDistancesKernel2DPfS_S_S_S_S_S_ii_param_1];
	ld.param.u64 	%rd4, [_Z26calculateDistancesKernel2DPfS_S_S_S_S_S_ii_param_3];
	ld.param.u64 	%rd5, [_Z26calculateDistancesKernel2DPfS_S_S_S_S_S_ii_param_4];
	ld.param.u64 	%rd6, [_Z26calculateDistancesKernel2DPfS_S_S_S_S_S_ii_param_5];
	ld.param.u64 	%rd7, [_Z26calculateDistancesKernel2DPfS_S_S_S_S_S_ii_param_6];
	ld.param.u32 	%r4, [_Z26calculateDistancesKernel2DPfS_S_S_S_S_S_ii_param_7];
	ld.param.u32 	%r5, [_Z26calculateDistancesKernel2DPfS_S_S_S_S_S_ii_param_8];
	mov.u32 	%r6, %ctaid.x;
	mov.u32 	%r7, %ntid.x;
	mov.u32 	%r8, %tid.x;
	mad.lo.s32 	%r1, %r6, %r7, %r8;
	mov.u32 	%r9, %ctaid.y;
	mov.u32 	%r10, %ntid.y;
	mov.u32 	%r11, %tid.y;
	mad.lo.s32 	%r12, %r9, %r10, %r11;
	setp.ge.s32 	%p1, %r1, %r4;
	setp.ge.s32 	%p2, %r12, %r5;
	or.pred  	%p3, %p1, %p2;
	@%p3 bra 	$L__BB0_2;
	ld.param.u64 	%rd26, [_Z26calculateDistancesKernel2DPfS_S_S_S_S_S_ii_param_2];
	ld.param.u64 	%rd25, [_Z26calculateDistancesKernel2DPfS_S_S_S_S_S_ii_param_0];
	cvta.to.global.u64 	%rd8, %rd25;
	cvta.to.global.u64 	%rd9, %rd4;
	cvta.to.global.u64 	%rd10, %rd2;
	cvta.to.global.u64 	%rd11, %rd5;
	cvta.to.global.u64 	%rd12, %rd26;
	cvta.to.global.u64 	%rd13, %rd6;
	cvta.to.global.u64 	%rd14, %rd7;
	mul.wide.s32 	%rd15, %r1, 4;
	add.s64 	%rd16, %rd8, %rd15;
	ld.global.f32 	%f1, [%rd16];
	mul.wide.u32 	%rd17, %r12, 4;
	add.s64 	%rd18, %rd9, %rd17;
	ld.global.f32 	%f2, [%rd18];
	sub.f32 	%f3, %f1, %f2;
	add.s64 	%rd19, %rd10, %rd15;
	ld.global.f32 	%f4, [%rd19];
	add.s64 	%rd20, %rd11, %rd17;
	ld.global.f32 	%f5, [%rd20];
	sub.f32 	%f6, %f4, %f5;
	add.s64 	%rd21, %rd12, %rd15;
	ld.global.f32 	%f7, [%rd21];
	add.s64 	%rd22, %rd13, %rd17;
	ld.global.f32 	%f8, [%rd22];
	sub.f32 	%f9, %f7, %f8;
	mul.f32 	%f10, %f6, %f6;
	fma.rn.f32 	%f11, %f3, %f3, %f10;
	fma.rn.f32 	%f12, %f9, %f9, %f11;
	sqrt.rn.f32 	%f13, %f12;
	mad.lo.s32 	%r13, %r5, %r1, %r12;
	mul.wide.s32 	%rd23, %r13, 4;
	add.s64 	%rd24, %rd14, %rd23;
	st.global.f32 	[%rd24], %f13;
$L__BB0_2:
	ret;

}
	// .globl	_Z27calculateHydrogenBondKernelPfS_S_S_S_S_S_S_S_S_S_ii
.visible .entry _Z27calculateHydrogenBondKernelPfS_S_S_S_S_S_S_S_S_S_ii(
	.param .u64 .ptr .align 1 _Z27calculateHydrogenBondKernelPfS_S_S_S_S_S_S_S_S_S_ii_param_0,
	.param .u64 .ptr .align 1 _Z27calculateHydrogenBondKernelPfS_S_S_S_S_S_S_S_S_S_ii_param_1,
	.param .u64 .ptr .align 1 _Z27calculateHydrogenBondKernelPfS_S_S_S_S_S_S_S_S_S_ii_param_2,
	.param .u64 .ptr .align 1 _Z27calculateHydrogenBondKernelPfS_S_S_S_S_S_S_S_S_S_ii_param_3,
	.param .u64 .ptr .align 1 _Z27calculateHydrogenBondKernelPfS_S_S_S_S_S_S_S_S_S_ii_param_4,
	.param .u64 .ptr .align 1 _Z27calculateHydrogenBondKernelPfS_S_S_S_S_S_S_S_S_S_ii_param_5,
	.param .u64 .ptr .align 1 _Z27calculateHydrogenBondKernelPfS_S_S_S_S_S_S_S_S_S_ii_param_6,
	.param .u64 .ptr .align 1 _Z27calculateHydrogenBondKernelPfS_S_S_S_S_S_S_S_S_S_ii_param_7,
	.param .u64 .ptr .align 1 _Z27calculateHydrogenBondKernelPfS_S_S_S_S_S_S_S_S_S_ii_param_8,
	.param .u64 .ptr .align 1 _Z27calculateHydrogenBondKernelPfS_S_S_S_S_S_S_S_S_S_ii_param_9,
	.param .u64 .ptr .align 1 _Z27calculateHydrogenBondKernelPfS_S_S_S_S_S_S_S_S_S_ii_param_10,
	.param .u32 _Z27calculateHydrogenBondKernelPfS_S_S_S_S_S_S_S_S_S_ii_param_11,
	.param .u32 _Z27calculateHydrogenBondKernelPfS_S_S_S_S_S_S_S_S_S_ii_param_12
)
{
	.reg .pred 	%p<7>;
	.reg .b32 	%r<14>;
	.reg .b32 	%f<68>;
	.reg .b64 	%rd<41>;
	.reg .b64 	%fd<3>;

	ld.param.u64 	%rd2, [_Z27calculateHydrogenBondKernelPfS_S_S_S_S_S_S_S_S_S_ii_param_1];
	ld.param.u64 	%rd4, [_Z27calculateHydrogenBondKernelPfS_S_S_S_S_S_S_S_S_S_ii_param_3];
	ld.param.u64 	%rd5, [_Z27calculateHydrogenBondKernelPfS_S_S_S_S_S_S_S_S_S_ii_param_4];
	ld.param.u64 	%rd8, [_Z27calculateHydrogenBondKernelPfS_S_S_S_S_S_S_S_S_S_ii_param_7];
	ld.param.u64 	%rd9, [_Z27calculateHydrogenBondKernelPfS_S_S_S_S_S_S_S_S_S_ii_param_8];
	ld.param.u64 	%rd10, [_Z27calculateHydrogenBondKernelPfS_S_S_S_S_S_S_S_S_S_ii_param_9];
	ld.param.u64 	%rd11, [_Z27calculateHydrogenBondKernelPfS_S_S_S_S_S_S_S_S_S_ii_param_10];
	ld.param.u32 	%r4, [_Z27calculateHydrogenBondKernelPfS_S_S_S_S_S_S_S_S_S_ii_param_11];
	ld.param.u32 	%r5, [_Z27calculateHydrogenBondKernelPfS_S_S_S_S_S_S_S_S_S_ii_param_12];
	mov.u32 	%r6, %ctaid.x;
	mov.u32 	%r7, %ntid.x;
	mov.u32 	%r8, %tid.x;
	mad.lo.s32 	%r1, %r6, %r7, %r8;
	mov.u32 	%r9, %ctaid.y;
	mov.u32 	%r10, %ntid.y;
	mov.u32 	%r11, %tid.y;
	mad.lo.s32 	%r12, %r9, %r10, %r11;
	setp.ge.s32 	%p1, %r1, %r4;
	setp.ge.s32 	%p2, %r12, %r5;
	or.pred  	%p3, %p1, %p2;
	@%p3 bra 	$L__BB1_2;
	ld.param.u64 	%rd40, [_Z27calculateHydrogenBondKernelPfS_S_S_S_S_S_S_S_S_S_ii_param_6];
	ld.param.u64 	%rd39, [_Z27calculateHydrogenBondKernelPfS_S_S_S_S_S_S_S_S_S_ii_param_5];
	ld.param.u64 	%rd38, [_Z27calculateHydrogenBondKernelPfS_S_S_S_S_S_S_S_S_S_ii_param_2];
	ld.param.u64 	%rd37, [_Z27calculateHydrogenBondKernelPfS_S_S_S_S_S_S_S_S_S_ii_param_0];
	cvta.to.global.u64 	%rd12, %rd37;
	cvta.to.global.u64 	%rd13, %rd40;
	cvta.to.global.u64 	%rd14, %rd2;
	cvta.to.global.u64 	%rd15, %rd8;
	cvta.to.global.u64 	%rd16, %rd38;
	cvta.to.global.u64 	%rd17, %rd9;
	cvta.to.global.u64 	%rd18, %rd10;
	cvta.to.global.u64 	%rd19, %rd4;
	cvta.to.global.u64 	%rd20, %rd5;
	cvta.to.global.u64 	%rd21, %rd39;
	cvta.to.global.u64 	%rd22, %rd11;
	mul.wide.s32 	%rd23, %r1, 4;
	add.s64 	%rd24, %rd12, %rd23;
	ld.global.f32 	%f1, [%rd24];
	mul.wide.u32 	%rd25, %r12, 4;
	add.s64 	%rd26, %rd13, %rd25;
	ld.global.f32 	%f2, [%rd26];
	sub.f32 	%f3, %f1, %f2;
	add.s64 	%rd27, %rd14, %rd23;
	ld.global.f32 	%f4, [%rd27];
	add.s64 	%rd28, %rd15, %rd25;
	ld.global.f32 	%f5, [%rd28];
	sub.f32 	%f6, %f4, %f5;
	add.s64 	%rd29, %rd16, %rd23;
	ld.global.f32 	%f7, [%rd29];
	add.s64 	%rd30, %rd17, %rd25;
	ld.global.f32 	%f8, [%rd30];
	sub.f32 	%f9, %f7, %f8;
	mul.f32 	%f10, %f6, %f6;
	fma.rn.f32 	%f11, %f3, %f3, %f10;
	fma.rn.f32 	%f12, %f9, %f9, %f11;
	sqrt.rn.f32 	%f13, %f12;
	mad.lo.s32 	%r13, %r5, %r1, %r12;
	mul.wide.s32 	%rd31, %r13, 4;
	add.s64 	%rd32, %rd18, %rd31;
	st.global.f32 	[%rd32], %f13;
	add.s64 	%rd33, %rd19, %rd23;
	ld.global.f32 	%f14, [%rd33];
	add.s64 	%rd34, %rd20, %rd23;
	ld.global.f32 	%f15, [%rd34];
	add.s64 	%rd35, %rd21, %rd23;
	ld.global.f32 	%f16, [%rd35];
	ld.global.f32 	%f17, [%rd24];
	sub.f32 	%f18, %f17, %f14;
	ld.global.f32 	%f19, [%rd27];
	sub.f32 	%f20, %f19, %f15;
	ld.global.f32 	%f21, [%rd29];
	sub.f32 	%f22, %f21, %f16;
	ld.global.f32 	%f23, [%rd26];
	sub.f32 	%f24, %f23, %f14;
	ld.global.f32 	%f25, [%rd28];
	sub.f32 	%f26, %f25, %f15;
	ld.global.f32 	%f27, [%rd30];
	sub.f32 	%f28, %f27, %f16;
	mul.f32 	%f29, %f20, %f26;
	fma.rn.f32 	%f30, %f18, %f24, %f29;
	fma.rn.f32 	%f31, %f22, %f28, %f30;
	mul.f32 	%f32, %f20, %f20;
	fma.rn.f32 	%f33, %f18, %f18, %f32;
	fma.rn.f32 	%f34, %f22, %f22, %f33;
	sqrt.rn.f32 	%f35, %f34;
	mul.f32 	%f36, %f26, %f26;
	fma.rn.f32 	%f37, %f24, %f24, %f36;
	fma.rn.f32 	%f38, %f28, %f28, %f37;
	sqrt.rn.f32 	%f39, %f38;
	mul.f32 	%f40, %f35, %f39;
	div.rn.f32 	%f41, %f31, %f40;
	abs.f32 	%f42, %f41;
	fma.rn.f32 	%f43, %f42, 0fBF000000, 0f3F000000;
	rsqrt.approx.ftz.f32 	%f44, %f43;
	mul.f32 	%f45, %f44, %f43;
	mul.f32 	%f46, %f44, 0fBF000000;
	fma.rn.f32 	%f47, %f45, %f46, 0f3F000000;
	fma.rn.f32 	%f48, %f45, %f47, %f45;
	setp.eq.f32 	%p4, %f42, 0f3F800000;
	selp.f32 	%f49, 0f00000000, %f48, %p4;
	setp.gt.f32 	%p5, %f42, 0f3F0F5C29;
	selp.f32 	%f50, %f49, %f42, %p5;
	copysign.f32 	%f51, %f41, %f50;
	mul.f32 	%f52, %f51, %f51;
	fma.rn.f32 	%f53, %f52, 0f3D10ECEF, 0f3C8B1ABB;
	fma.rn.f32 	%f54, %f53, %f52, 0f3CFC028C;
	fma.rn.f32 	%f55, %f54, %f52, 0f3D372139;
	fma.rn.f32 	%f56, %f55, %f52, 0f3D9993DB;
	fma.rn.f32 	%f57, %f56, %f52, 0f3E2AAAC6;
	mul.f32 	%f58, %f52, %f57;
	fma.rn.f32 	%f59, %f58, %f51, %f51;
	neg.f32 	%f60, %f59;
	selp.f32 	%f61, %f59, %f60, %p5;
	fma.rn.f32 	%f62, 0f3F6EE581, 0f3FD774EB, %f61;
	setp.gt.f32 	%p6, %f41, 0f3F0F5C29;
	selp.f32 	%f63, %f59, %f62, %p6;
	add.f32 	%f64, %f63, %f63;
	selp.f32 	%f65, %f64, %f63, %p5;
	mul.f32 	%f66, %f65, 0f43340000;
	cvt.f64.f32 	%fd1, %f66;
	div.rn.f64 	%fd2, %fd1, 0d400921FB54442D18;
	cvt.rn.f32.f64 	%f67, %fd2;
	add.s64 	%rd36, %rd22, %rd31;
	st.global.f32 	[%rd36], %f67;
$L__BB1_2:
	ret;

}


// ===== COMPILED SASS (sm_100) =====

	.target	sm_100

	.elftype	@"ET_EXEC"


//--------------------- .note.nv.tkinfo           --------------------------
	.section	.note.nv.tkinfo,"",@"SHT_NOTE"
	.sectionflags	@"SHF_NOTE_NV_TKINFO"
	.tkinfo
        /*0018*/ 	.word	0x00000002
        /*0030*/ 	.string	""
        /*0030*/ 	.string	"ptxas"
        /*0030*/ 	.string	"Cuda compilation tools, release 13.0, V13.0.88"
        /*0030*/ 	.string	"Build cuda_13.0.r13.0/compiler.36424714_0"
        /*0030*/ 	.string	"-arch sm_100 -m 64 "



//--------------------- .note.nv.cuinfo           --------------------------
	.section	.note.nv.cuinfo,"",@"SHT_NOTE"
	.sectionflags	@"SHF_NOTE_NV_CUINFO"
        /*0018*/ 	.short	0x0002
        /*001a*/ 	.short	0x0064
        /*001c*/ 	.short	0x0082
	.zero		2


//--------------------- .nv.info                  --------------------------
	.section	.nv.info,"",@"SHT_CUDA_INFO"
	.align	4


	//----- nvinfo : EIATTR_REGCOUNT
	.align		4
        /*0000*/ 	.byte	0x04, 0x2f
        /*0002*/ 	.short	(.L_1 - .L_0)
	.align		4
.L_0:
        /*0004*/ 	.word	index@(_Z26calculateDistancesKernel2DPfS_S_S_S_S_S_ii)
        /*0008*/ 	.word	0x00000013


	//----- nvinfo : EIATTR_FRAME_SIZE
	.align		4
.L_1:
        /*000c*/ 	.byte	0x04, 0x11
        /*000e*/ 	.short	(.L_3 - .L_2)
	.align		4
.L_2:
        /*0010*/ 	.word	index@($__internal_3_$__cuda_sm20_sqrt_rn_f32_slowpath)
        /*0014*/ 	.word	0x00000000


	//----- nvinfo : EIATTR_FRAME_SIZE
	.align		4
.L_3:
        /*0018*/ 	.byte	0x04, 0x11
        /*001a*/ 	.short	(.L_5 - .L_4)
	.align		4
.L_4:
        /*001c*/ 	.word	index@(_Z26calculateDistancesKernel2DPfS_S_S_S_S_S_ii)
        /*0020*/ 	.word	0x00000000


	//----- nvinfo : EIATTR_REGCOUNT
	.align		4
.L_5:
        /*0024*/ 	.byte	0x04, 0x2f
        /*0026*/ 	.short	(.L_7 - .L_6)
	.align		4
.L_6:
        /*0028*/ 	.word	index@(_Z27calculateHydrogenBondKernelPfS_S_S_S_S_S_S_S_S_S_ii)
        /*002c*/ 	.word	0x0000001c


	//----- nvinfo : EIATTR_FRAME_SIZE
	.align		4
.L_7:
        /*0030*/ 	.byte	0x04, 0x11
        /*0032*/ 	.short	(.L_9 - .L_8)
	.align		4
.L_8:
        /*0034*/ 	.word	index@($__internal_2_$__cuda_sm3x_div_rn_noftz_f32_slowpath)
        /*0038*/ 	.word	0x00000000


	//----- nvinfo : EIATTR_FRAME_SIZE
	.align		4
.L_9:
        /*003c*/ 	.byte	0x04, 0x11
        /*003e*/ 	.short	(.L_11 - .L_10)
	.align		4
.L_10:
        /*0040*/ 	.word	index@($__internal_1_$__cuda_sm20_sqrt_rn_f32_slowpath)
        /*0044*/ 	.word	0x00000000


	//----- nvinfo : EIATTR_FRAME_SIZE
	.align		4
.L_11:
        /*0048*/ 	.byte	0x04, 0x11
        /*004a*/ 	.short	(.L_13 - .L_12)
	.align		4
.L_12:
        /*004c*/ 	.word	index@($__internal_0_$__cuda_sm20_div_rn_f64_full)
        /*0050*/ 	.word	0x00000000


	//----- nvinfo : EIATTR_FRAME_SIZE
	.align		4
.L_13:
        /*0054*/ 	.byte	0x04, 0x11
        /*0056*/ 	.short	(.L_15 - .L_14)
	.align		4
.L_14:
        /*0058*/ 	.word	index@(_Z27calculateHydrogenBondKernelPfS_S_S_S_S_S_S_S_S_S_ii)
        /*005c*/ 	.word	0x00000000


	//----- nvinfo : EIATTR_MIN_STACK_SIZE
	.align		4
.L_15:
        /*0060*/ 	.byte	0x04, 0x12
        /*0062*/ 	.short	(.L_17 - .L_16)
	.align		4
.L_16:
        /*0064*/ 	.word	index@(_Z27calculateHydrogenBondKernelPfS_S_S_S_S_S_S_S_S_S_ii)
        /*0068*/ 	.word	0x00000000


	//----- nvinfo : EIATTR_MIN_STACK_SIZE
	.align		4
.L_17:
        /*006c*/ 	.byte	0x04, 0x12
        /*006e*/ 	.short	(.L_19 - .L_18)
	.align		4
.L_18:
        /*0070*/ 	.word	index@(_Z26calculateDistancesKernel2DPfS_S_S_S_S_S_ii)
        /*0074*/ 	.word	0x00000000
.L_19:


//--------------------- .nv.compat                --------------------------
	.section	.nv.compat,"",@"SHT_CUDA_COMPAT_INFO"
	.align	4
        /*0000*/ 	.byte	0x02, 0x09, 0x00, 0x00, 0x02, 0x02, 0x01, 0x00, 0x02, 0x05, 0x05, 0x00, 0x03, 0x07, 0x01, 0x01
        /*0010*/ 	.byte	0x02, 0x03, 0x00, 0x00, 0x02, 0x06, 0x01, 0x00, 0x04, 0x0b, 0x08, 0x00, 0x01, 0x00, 0x00, 0x00
        /*0020*/ 	.byte	0x00, 0x00, 0x00, 0x00


//--------------------- .nv.info._Z27calculateHydrogenBondKernelPfS_S_S_S_S_S_S_S_S_S_ii --------------------------
	.section	.nv.info._Z27calculateHydrogenBondKernelPfS_S_S_S_S_S_S_S_S_S_ii,"",@"SHT_CUDA_INFO"
	.sectionflags	@""
	.align	4


	//----- nvinfo : EIATTR_CUDA_API_VERSION
	.align		4
        /*0000*/ 	.byte	0x04, 0x37
        /*0002*/ 	.short	(.L_21 - .L_20)
.L_20:
        /*0004*/ 	.word	0x00000082


	//----- nvinfo : EIATTR_KPARAM_INFO
	.align		4
.L_21:
        /*0008*/ 	.byte	0x04, 0x17
        /*000a*/ 	.short	(.L_23 - .L_22)
.L_22:
        /*000c*/ 	.word	0x00000000
        /*0010*/ 	.short	0x000c
        /*0012*/ 	.short	0x005c
        /*0014*/ 	.byte	0x00, 0xf0, 0x11, 0x00


	//----- nvinfo : EIATTR_KPARAM_INFO
	.align		4
.L_23:
        /*0018*/ 	.byte	0x04, 0x17
        /*001a*/ 	.short	(.L_25 - .L_24)
.L_24:
        /*001c*/ 	.word	0x00000000
        /*0020*/ 	.short	0x000b
        /*0022*/ 	.short	0x0058
        /*0024*/ 	.byte	0x00, 0xf0, 0x11, 0x00


	//----- nvinfo : EIATTR_KPARAM_INFO
	.align		4
.L_25:
        /*0028*/ 	.byte	0x04, 0x17
        /*002a*/ 	.short	(.L_27 - .L_26)
.L_26:
        /*002c*/ 	.word	0x00000000
        /*0030*/ 	.short	0x000a
        /*0032*/ 	.short	0x0050
        /*0034*/ 	.byte	0x00, 0xf5, 0x21, 0x00


	//----- nvinfo : EIATTR_KPARAM_INFO
	.align		4
.L_27:
        /*0038*/ 	.byte	0x04, 0x17
        /*003a*/ 	.short	(.L_29 - .L_28)
.L_28:
        /*003c*/ 	.word	0x00000000
        /*0040*/ 	.short	0x0009
        /*0042*/ 	.short	0x0048
        /*0044*/ 	.byte	0x00, 0xf5, 0x21, 0x00


	//----- nvinfo : EIATTR_KPARAM_INFO
	.align		4
.L_29:
        /*0048*/ 	.byte	0x04, 0x17
        /*004a*/ 	.short	(.L_31 - .L_30)
.L_30:
        /*004c*/ 	.word	0x00000000
        /*0050*/ 	.short	0x0008
        /*0052*/ 	.short	0x0040
        /*0054*/ 	.byte	0x00, 0xf5, 0x21, 0x00


	//----- nvinfo : EIATTR_KPARAM_INFO
	.align		4
.L_31:
        /*0058*/ 	.byte	0x04, 0x17
        /*005a*/ 	.short	(.L_33 - .L_32)
.L_32:
        /*005c*/ 	.word	0x00000000
        /*0060*/ 	.short	0x0007
        /*0062*/ 	.short	0x0038
        /*0064*/ 	.byte	0x00, 0xf5, 0x21, 0x00


	//----- nvinfo : EIATTR_KPARAM_INFO
	.align		4
.L_33:
        /*0068*/ 	.byte	0x04, 0x17
        /*006a*/ 	.short	(.L_35 - .L_34)
.L_34:
        /*006c*/ 	.word	0x00000000
        /*0070*/ 	.short	0x0006
        /*0072*/ 	.short	0x0030
        /*0074*/ 	.byte	0x00, 0xf5, 0x21, 0x00


	//----- nvinfo : EIATTR_KPARAM_INFO
	.align		4
.L_35:
        /*0078*/ 	.byte	0x04, 0x17
        /*007a*/ 	.short	(.L_37 - .L_36)
.L_36:
        /*007c*/ 	.word	0x00000000
        /*0080*/ 	.short	0x0005
        /*0082*/ 	.short	0x0028
        /*0084*/ 	.byte	0x00, 0xf5, 0x21, 0x00


	//----- nvinfo : EIATTR_KPARAM_INFO
	.align		4
.L_37:
        /*0088*/ 	.byte	0x04, 0x17
        /*008a*/ 	.short	(.L_39 - .L_38)
.L_38:
        /*008c*/ 	.word	0x00000000
        /*0090*/ 	.short	0x0004
        /*0092*/ 	.short	0x0020
        /*0094*/ 	.byte	0x00, 0xf5, 0x21, 0x00


	//----- nvinfo : EIATTR_KPARAM_INFO
	.align		4
.L_39:
        /*0098*/ 	.byte	0x04, 0x17
        /*009a*/ 	.short	(.L_41 - .L_40)
.L_40:
        /*009c*/ 	.word	0x00000000
        /*00a0*/ 	.short	0x0003
        /*00a2*/ 	.short	0x0018
        /*00a4*/ 	.byte	0x00, 0xf5, 0x21, 0x00


	//----- nvinfo : EIATTR_KPARAM_INFO
	.align		4
.L_41:
        /*00a8*/ 	.byte	0x04, 0x17
        /*00aa*/ 	.short	(.L_43 - .L_42)
.L_42:
        /*00ac*/ 	.word	0x00000000
        /*00b0*/ 	.short	0x0002
        /*00b2*/ 	.short	0x0010
        /*00b4*/ 	.byte	0x00, 0xf5, 0x21, 0x00


	//----- nvinfo : EIATTR_KPARAM_INFO
	.align		4
.L_43:
        /*00b8*/ 	.byte	0x04, 0x17
        /*00ba*/ 	.short	(.L_45 - .L_44)
.L_44:
        /*00bc*/ 	.word	0x00000000
        /*00c0*/ 	.short	0x0001
        /*00c2*/ 	.short	0x0008
        /*00c4*/ 	.byte	0x00, 0xf5, 0x21, 0x00


	//----- nvinfo : EIATTR_KPARAM_INFO
	.align		4
.L_45:
        /*00c8*/ 	.byte	0x04, 0x17
        /*00ca*/ 	.short	(.L_47 - .L_46)
.L_46:
        /*00cc*/ 	.word	0x00000000
        /*00d0*/ 	.short	0x0000
        /*00d2*/ 	.short	0x0000
        /*00d4*/ 	.byte	0x00, 0xf5, 0x21, 0x00


	//----- nvinfo : EIATTR_SPARSE_MMA_MASK
	.align		4
.L_47:
        /*00d8*/ 	.byte	0x03, 0x50
        /*00da*/ 	.short	0x0000


	//----- nvinfo : EIATTR_MAXREG_COUNT
	.align		4
        /*00dc*/ 	.byte	0x03, 0x1b
        /*00de*/ 	.short	0x00ff


	//----- nvinfo : EIATTR_MERCURY_ISA_VERSION
	.align		4
        /*00e0*/ 	.byte	0x03, 0x5f
        /*00e2*/ 	.short	0x0101


	//----- nvinfo : EIATTR_VRC_CTA_INIT_COUNT
	.align		4
        /*00e4*/ 	.byte	0x02, 0x4a
	.zero		1
	.zero		1


	//----- nvinfo : EIATTR_EXIT_INSTR_OFFSETS
	.align		4
        /*00e8*/ 	.byte	0x04, 0x1c
        /*00ea*/ 	.short	(.L_49 - .L_48)


	//   ....[0]....
.L_48:
        /*00ec*/ 	.word	0x000000c0


	//   ....[1]....
        /*00f0*/ 	.word	0x00000b70


	//----- nvinfo : EIATTR_CRS_STACK_SIZE
	.align		4
.L_49:
        /*00f4*/ 	.byte	0x04, 0x1e
        /*00f6*/ 	.short	(.L_51 - .L_50)
.L_50:
        /*00f8*/ 	.word	0x00000000


	//----- nvinfo : EIATTR_CBANK_PARAM_SIZE
	.align		4
.L_51:
        /*00fc*/ 	.byte	0x03, 0x19
        /*00fe*/ 	.short	0x0060


	//----- nvinfo : EIATTR_PARAM_CBANK
	.align		4
        /*0100*/ 	.byte	0x04, 0x0a
        /*0102*/ 	.short	(.L_53 - .L_52)
	.align		4
.L_52:
        /*0104*/ 	.word	index@(.nv.constant0._Z27calculateHydrogenBondKernelPfS_S_S_S_S_S_S_S_S_S_ii)
        /*0108*/ 	.short	0x0380
        /*010a*/ 	.short	0x0060


	//----- nvinfo : EIATTR_SW_WAR
	.align		4
.L_53:
        /*010c*/ 	.byte	0x04, 0x36
        /*010e*/ 	.short	(.L_55 - .L_54)
.L_54:
        /*0110*/ 	.word	0x00000008
.L_55:


//--------------------- .nv.info._Z26calculateDistancesKernel2DPfS_S_S_S_S_S_ii --------------------------
	.section	.nv.info._Z26calculateDistancesKernel2DPfS_S_S_S_S_S_ii,"",@"SHT_CUDA_INFO"
	.sectionflags	@""
	.align	4


	//----- nvinfo : EIATTR_CUDA_API_VERSION
	.align		4
        /*0000*/ 	.byte	0x04, 0x37
        /*0002*/ 	.short	(.L_57 - .L_56)
.L_56:
        /*0004*/ 	.word	0x00000082


	//----- nvinfo : EIATTR_KPARAM_INFO
	.align		4
.L_57:
        /*0008*/ 	.byte	0x04, 0x17
        /*000a*/ 	.short	(.L_59 - .L_58)
.L_58:
        /*000c*/ 	.word	0x00000000
        /*0010*/ 	.short	0x0008
        /*0012*/ 	.short	0x003c
        /*0014*/ 	.byte	0x00, 0xf0, 0x11, 0x00


	//----- nvinfo : EIATTR_KPARAM_INFO
	.align		4
.L_59:
        /*0018*/ 	.byte	0x04, 0x17
        /*001a*/ 	.short	(.L_61 - .L_60)
.L_60:
        /*001c*/ 	.word	0x00000000
        /*0020*/ 	.short	0x0007
        /*0022*/ 	.short	0x0038
        /*0024*/ 	.byte	0x00, 0xf0, 0x11, 0x00


	//----- nvinfo : EIATTR_KPARAM_INFO
	.align		4
.L_61:
        /*0028*/ 	.byte	0x04, 0x17
        /*002a*/ 	.short	(.L_63 - .L_62)
.L_62:
        /*002c*/ 	.word	0x00000000
        /*0030*/ 	.short	0x0006
        /*0032*/ 	.short	0x0030
        /*0034*/ 	.byte	0x00, 0xf5, 0x21, 0x00


	//----- nvinfo : EIATTR_KPARAM_INFO
	.align		4
.L_63:
        /*0038*/ 	.byte	0x04, 0x17
        /*003a*/ 	.short	(.L_65 - .L_64)
.L_64:
        /*003c*/ 	.word	0x00000000
        /*0040*/ 	.short	0x0005
        /*0042*/ 	.short	0x0028
        /*0044*/ 	.byte	0x00, 0xf5, 0x21, 0x00


	//----- nvinfo : EIATTR_KPARAM_INFO
	.align		4
.L_65:
        /*0048*/ 	.byte	0x04, 0x17
        /*004a*/ 	.short	(.L_67 - .L_66)
.L_66:
        /*004c*/ 	.word	0x00000000
        /*0050*/ 	.short	0x0004
        /*0052*/ 	.short	0x0020
        /*0054*/ 	.byte	0x00, 0xf5, 0x21, 0x00


	//----- nvinfo : EIATTR_KPARAM_INFO
	.align		4
.L_67:
        /*0058*/ 	.byte	0x04, 0x17
        /*005a*/ 	.short	(.L_69 - .L_68)
.L_68:
        /*005c*/ 	.word	0x00000000
        /*0060*/ 	.short	0x0003
        /*0062*/ 	.short	0x0018
        /*0064*/ 	.byte	0x00, 0xf5, 0x21, 0x00


	//----- nvinfo : EIATTR_KPARAM_INFO
	.align		4
.L_69:
        /*0068*/ 	.byte	0x04, 0x17
        /*006a*/ 	.short	(.L_71 - .L_70)
.L_70:
        /*006c*/ 	.word	0x00000000
        /*0070*/ 	.short	0x0002
        /*0072*/ 	.short	0x0010
        /*0074*/ 	.byte	0x00, 0xf5, 0x21, 0x00


	//----- nvinfo : EIATTR_KPARAM_INFO
	.align		4
.L_71:
        /*0078*/ 	.byte	0x04, 0x17
        /*007a*/ 	.short	(.L_73 - .L_72)
.L_72:
        /*007c*/ 	.word	0x00000000
        /*0080*/ 	.short	0x0001
        /*0082*/ 	.short	0x0008
        /*0084*/ 	.byte	0x00, 0xf5, 0x21, 0x00


	//----- nvinfo : EIATTR_KPARAM_INFO
	.align		4
.L_73:
        /*0088*/ 	.byte	0x04, 0x17
        /*008a*/ 	.short	(.L_75 - .L_74)
.L_74:
        /*008c*/ 	.word	0x00000000
        /*0090*/ 	.short	0x0000
        /*0092*/ 	.short	0x0000
        /*0094*/ 	.byte	0x00, 0xf5, 0x21, 0x00


	//----- nvinfo : EIATTR_SPARSE_MMA_MASK
	.align		4
.L_75:
        /*0098*/ 	.byte	0x03, 0x50
        /*009a*/ 	.short	0x0000


	//----- nvinfo : EIATTR_MAXREG_COUNT
	.align		4
        /*009c*/ 	.byte	0x03, 0x1b
        /*009e*/ 	.short	0x00ff


	//----- nvinfo : EIATTR_MERCURY_ISA_VERSION
	.align		4
        /*00a0*/ 	.byte	0x03, 0x5f
        /*00a2*/ 	.short	0x0101


	//----- nvinfo : EIATTR_VRC_CTA_INIT_COUNT
	.align		4
        /*00a4*/ 	.byte	0x02, 0x4a
	.zero		1
	.zero		1


	//----- nvinfo : EIATTR_EXIT_INSTR_OFFSETS
	.align		4
        /*00a8*/ 	.byte	0x04, 0x1c
        /*00aa*/ 	.short	(.L_77 - .L_76)


	//   ....[0]....
.L_76:
        /*00ac*/ 	.word	0x000000c0


	//   ....[1]....
        /*00b0*/ 	.word	0x00000380


	//----- nvinfo : EIATTR_CRS_STACK_SIZE
	.align		4
.L_77:
        /*00b4*/ 	.byte	0x04, 0x1e
        /*00b6*/ 	.short	(.L_79 - .L_78)
.L_78:
        /*00b8*/ 	.word	0x00000000


	//----- nvinfo : EIATTR_CBANK_PARAM_SIZE
	.align		4
.L_79:
        /*00bc*/ 	.byte	0x03, 0x19
        /*00be*/ 	.short	0x0040


	//----- nvinfo : EIATTR_PARAM_CBANK
	.align		4
        /*00c0*/ 	.byte	0x04, 0x0a
        /*00c2*/ 	.short	(.L_81 - .L_80)
	.align		4
.L_80:
        /*00c4*/ 	.word	index@(.nv.constant0._Z26calculateDistancesKernel2DPfS_S_S_S_S_S_ii)
        /*00c8*/ 	.short	0x0380
        /*00ca*/ 	.short	0x0040


	//----- nvinfo : EIATTR_SW_WAR
	.align		4
.L_81:
        /*00cc*/ 	.byte	0x04, 0x36
        /*00ce*/ 	.short	(.L_83 - .L_82)
.L_82:
        /*00d0*/ 	.word	0x00000008
.L_83:


//--------------------- .nv.callgraph             --------------------------
	.section	.nv.callgraph,"",@"SHT_CUDA_CALLGRAPH"
	.align	4
	.sectionentsize	8
	.align		4
        /*0000*/ 	.word	0x00000000
	.align		4
        /*0004*/ 	.word	0xffffffff
	.align		4
        /*0008*/ 	.word	0x00000000
	.align		4
        /*000c*/ 	.word	0xfffffffe
	.align		4
        /*0010*/ 	.word	0x00000000
	.align		4
        /*0014*/ 	.word	0xfffffffd
	.align		4
        /*0018*/ 	.word	0x00000000
	.align		4
        /*001c*/ 	.word	0xfffffffc


//--------------------- .text._Z27calculateHydrogenBondKernelPfS_S_S_S_S_S_S_S_S_S_ii --------------------------
	.section	.text._Z27calculateHydrogenBondKernelPfS_S_S_S_S_S_S_S_S_S_ii,"ax",@progbits
	.align	128
        .global         _Z27calculateHydrogenBondKernelPfS_S_S_S_S_S_S_S_S_S_ii
        .type           _Z27calculateHydrogenBondKernelPfS_S_S_S_S_S_S_S_S_S_ii,@function
        .size           _Z27calculateHydrogenBondKernelPfS_S_S_S_S_S_S_S_S_S_ii,(.L_x_37 - _Z27calculateHydrogenBondKernelPfS_S_S_S_S_S_S_S_S_S_ii)
        .other          _Z27calculateHydrogenBondKernelPfS_S_S_S_S_S_S_S_S_S_ii,@"STO_CUDA_ENTRY STV_DEFAULT"
_Z27calculateHydrogenBondKernelPfS_S_S_S_S_S_S_S_S_S_ii:
.text._Z27calculateHydrogenBondKernelPfS_S_S_S_S_S_S_S_S_S_ii:
[----:B------:R-:W-:Y:S01]  /*0000*/  LDC R1, c[0x0][0x37c] ;  /* 0x0000df00ff017b82 */ /* 0x000fe20000000800 */
[----:B------:R-:W0:Y:S07]  /*0010*/  S2R R3, SR_TID.Y ;  /* 0x0000000000037919 */ /* 0x000e2e0000002200 */
[----:B------:R-:W1:Y:S01]  /*0020*/  LDC R5, c[0x0][0x360] ;  /* 0x0000d800ff057b82 */ /* 0x000e620000000800 */
[----:B------:R-:W2:Y:S01]  /*0030*/  LDCU.64 UR6, c[0x0][0x3d8] ;  /* 0x00007b00ff0677ac */ /* 0x000ea20008000a00 */
[----:B------:R-:W1:Y:S06]  /*0040*/  S2R R0, SR_TID.X ;  /* 0x0000000000007919 */ /* 0x000e6c0000002100 */
[----:B------:R-:W0:Y:S08]  /*0050*/  S2UR UR5, SR_CTAID.Y ;  /* 0x00000000000579c3 */ /* 0x000e300000002600 */
[----:B------:R-:W0:Y:S08]  /*0060*/  LDC R4, c[0x0][0x364] ;  /* 0x0000d900ff047b82 */ /* 0x000e300000000800 */
[----:B------:R-:W1:Y:S01]  /*0070*/  S2UR UR4, SR_CTAID.X ;  /* 0x00000000000479c3 */ /* 0x000e620000002500 */
[----:B0-----:R-:W-:-:S05]  /*0080*/  IMAD R4, R4, UR5, R3 ;  /* 0x0000000504047c24 */ /* 0x001fca000f8e0203 */
[----:B--2---:R-:W-:Y:S01]  /*0090*/  ISETP.GE.AND P0, PT, R4, UR7, PT ;  /* 0x0000000704007c0c */ /* 0x004fe2000bf06270 */
[----:B-1----:R-:W-:-:S05]  /*00a0*/  IMAD R5, R5, UR4, R0 ;  /* 0x0000000405057c24 */ /* 0x002fca000f8e0200 */
[----:B------:R-:W-:-:S13]  /*00b0*/  ISETP.GE.OR P0, PT, R5, UR6, P0 ;  /* 0x0000000605007c0c */ /* 0x000fda0008706670 */
[----:B------:R-:W-:Y:S05]  /*00c0*/  @P0 EXIT ;  /* 0x000000000000094d */ /* 0x000fea0003800000 */
[----:B------:R-:W0:Y:S01]  /*00d0*/  LDC.64 R14, c[0x0][0x388] ;  /* 0x0000e200ff0e7b82 */ /* 0x000e220000000a00 */
[----:B------:R-:W1:Y:S07]  /*00e0*/  LDCU.64 UR4, c[0x0][0x358] ;  /* 0x00006b00ff0477ac */ /* 0x000e6e0008000a00 */
[----:B------:R-:W2:Y:S08]  /*00f0*/  LDC.64 R10, c[0x0][0x3b8] ;  /* 0x0000ee00ff0a7b82 */ /* 0x000eb00000000a00 */
[----:B------:R-:W3:Y:S08]  /*0100*/  LDC.64 R8, c[0x0][0x380] ;  /* 0x0000e000ff087b82 */ /* 0x000ef00000000a00 */
[----:B------:R-:W4:Y:S01]  /*0110*/  LDC.64 R6, c[0x0][0x3b0] ;  /* 0x0000ec00ff067b82 */ /* 0x000f220000000a00 */
[----:B0-----:R-:W-:-:S05]  /*0120*/  IMAD.WIDE R14, R5, 0x4, R14 ;  /* 0x00000004050e7825 */ /* 0x001fca00078e020e */
[----:B-1----:R-:W5:Y:S02]  /*0130*/  LDG.E R2, desc[UR4][R14.64] ;  /* 0x000000040e027981 */ /* 0x002f64000c1e1900 */
[----:B------:R-:W0:Y:S01]  /*0140*/  LDC.64 R12, c[0x0][0x390] ;  /* 0x0000e400ff0c7b82 */ /* 0x000e220000000a00 */
[----:B--2---:R-:W-:-:S05]  /*0150*/  IMAD.WIDE.U32 R10, R4, 0x4, R10 ;  /* 0x00000004040a7825 */ /* 0x004fca00078e000a */
[----:B------:R-:W5:Y:S02]  /*0160*/  LDG.E R19, desc[UR4][R10.64] ;  /* 0x000000040a137981 */ /* 0x000f64000c1e1900 */
[----:B------:R-:W1:Y:S01]  /*0170*/  LDC.64 R16, c[0x0][0x3c0] ;  /* 0x0000f000ff107b82 */ /* 0x000e620000000a00 */
[----:B---3--:R-:W-:-:S05]  /*0180*/  IMAD.WIDE R8, R5, 0x4, R8 ;  /* 0x0000000405087825 */ /* 0x008fca00078e0208 */
[----:B------:R-:W2:Y:S01]  /*0190*/  LDG.E R0, desc[UR4][R8.64] ;  /* 0x0000000408007981 */ /* 0x000ea2000c1e1900 */
[----:B----4-:R-:W-:-:S05]  /*01a0*/  IMAD.WIDE.U32 R6, R4, 0x4, R6 ;  /* 0x0000000404067825 */ /* 0x010fca00078e0006 */
[----:B------:R-:W2:Y:S01]  /*01b0*/  LDG.E R3, desc[UR4][R6.64] ;  /* 0x0000000406037981 */ /* 0x000ea2000c1e1900 */
[----:B0-----:R-:W-:-:S05]  /*01c0*/  IMAD.WIDE R12, R5, 0x4, R12 ;  /* 0x00000004050c7825 */ /* 0x001fca00078e020c */
[----:B------:R-:W3:Y:S01]  /*01d0*/  LDG.E R18, desc[UR4][R12.64] ;  /* 0x000000040c127981 */ /* 0x000ee2000c1e1900 */
[----:B-1----:R-:W-:-:S05]  /*01e0*/  IMAD.WIDE.U32 R16, R4, 0x4, R16 ;  /* 0x0000000404107825 */ /* 0x002fca00078e0010 */
[----:B------:R-:W3:Y:S01]  /*01f0*/  LDG.E R21, desc[UR4][R16.64] ;  /* 0x0000000410157981 */ /* 0x000ee2000c1e1900 */
[----:B------:R-:W-:Y:S01]  /*0200*/  BSSY.RECONVERGENT B0, `(.L_x_0) ;  /* 0x0000012000007945 */ /* 0x000fe20003800200 */
[----:B-----5:R-:W-:Y:S01]  /*0210*/  FADD R2, R2, -R19 ;  /* 0x8000001302027221 */ /* 0x020fe20000000000 */
[----:B--2---:R-:W-:-:S03]  /*0220*/  FADD R0, R0, -R3 ;  /* 0x8000000300007221 */ /* 0x004fc60000000000 */
[----:B------:R-:W-:-:S04]  /*0230*/  FMUL R3, R2, R2 ;  /* 0x0000000202037220 */ /* 0x000fc80000400000 */
[----:B------:R-:W-:Y:S01]  /*0240*/  FFMA R3, R0, R0, R3 ;  /* 0x0000000000037223 */ /* 0x000fe20000000003 */
[----:B---3--:R-:W-:-:S04]  /*0250*/  FADD R18, R18, -R21 ;  /* 0x8000001512127221 */ /* 0x008fc80000000000 */
[----:B------:R-:W-:-:S04]  /*0260*/  FFMA R2, R18, R18, R3 ;  /* 0x0000001212027223 */ /* 0x000fc80000000003 */
[----:B------:R-:W-:Y:S01]  /*0270*/  VIADD R0, R2, 0xf3000000 ;  /* 0xf300000002007836 */ /* 0x000fe20000000000 */
[----:B------:R0:W1:Y:S04]  /*0280*/  MUFU.RSQ R3, R2 ;  /* 0x0000000200037308 */ /* 0x0000680000001400 */
[----:B------:R-:W-:-:S13]  /*0290*/  ISETP.GT.U32.AND P0, PT, R0, 0x727fffff, PT ;  /* 0x727fffff0000780c */ /* 0x000fda0003f04070 */
[----:B01----:R-:W-:Y:S05]  /*02a0*/  @!P0 BRA `(.L_x_1) ;  /* 0x00000000000c8947 */ /* 0x003fea0003800000 */
[----:B------:R-:W-:-:S07]  /*02b0*/  MOV R18, 0x2d0 ;  /* 0x000002d000127802 */ /* 0x000fce0000000f00 */
[----:B------:R-:W-:Y:S05]  /*02c0*/  CALL.REL.NOINC `($__internal_1_$__cuda_sm20_sqrt_rn_f32_slowpath) ;  /* 0x0000000c00707944 */ /* 0x000fea0003c00000 */
[----:B------:R-:W-:Y:S05]  /*02d0*/  BRA `(.L_x_2) ;  /* 0x0000000000107947 */ /* 0x000fea0003800000 */
.L_x_1:
[----:B------:R-:W-:Y:S01]  /*02e0*/  FMUL.FTZ R25, R2, R3 ;  /* 0x0000000302197220 */ /* 0x000fe20000410000 */
[----:B------:R-:W-:-:S03]  /*02f0*/  FMUL.FTZ R3, R3, 0.5 ;  /* 0x3f00000003037820 */ /* 0x000fc60000410000 */
[----:B------:R-:W-:-:S04]  /*0300*/  FFMA R2, -R25, R25, R2 ;  /* 0x0000001919027223 */ /* 0x000fc80000000102 */
[----:B------:R-:W-:-:S07]  /*0310*/  FFMA R25, R2, R3, R25 ;  /* 0x0000000302197223 */ /* 0x000fce0000000019 */
.L_x_2:
[----:B------:R-:W-:Y:S05]  /*0320*/  BSYNC.RECONVERGENT B0 ;  /* 0x0000000000007941 */ /* 0x000fea0003800200 */
.L_x_0:
[----:B------:R-:W0:Y:S01]  /*0330*/  LDC.64 R22, c[0x0][0x3c8] ;  /* 0x0000f200ff167b82 */ /* 0x000e220000000a00 */
[----:B------:R-:W1:Y:S07]  /*0340*/  LDCU UR6, c[0x0][0x3dc] ;  /* 0x00007b80ff0677ac */ /* 0x000e6e0008000800 */
[----:B------:R-:W2:Y:S08]  /*0350*/  LDC.64 R20, c[0x0][0x3a0] ;  /* 0x0000e800ff147b82 */ /* 0x000eb00000000a00 */
[----:B------:R-:W3:Y:S01]  /*0360*/  LDC.64 R18, c[0x0][0x398] ;  /* 0x0000e600ff127b82 */ /* 0x000ee20000000a00 */
[----:B-1----:R-:W-:-:S07]  /*0370*/  IMAD R4, R5, UR6, R4 ;  /* 0x0000000605047c24 */ /* 0x002fce000f8e0204 */
[----:B------:R-:W1:Y:S01]  /*0380*/  LDC.64 R2, c[0x0][0x3a8] ;  /* 0x0000ea00ff027b82 */ /* 0x000e620000000a00 */
[----:B0-----:R-:W-:-:S05]  /*0390*/  IMAD.WIDE R22, R4, 0x4, R22 ;  /* 0x0000000404167825 */ /* 0x001fca00078e0216 */
[----:B------:R0:W-:Y:S01]  /*03a0*/  STG.E desc[UR4][R22.64], R25 ;  /* 0x0000001916007986 */ /* 0x0001e2000c101904 */
[----:B--2---:R-:W-:-:S03]  /*03b0*/  IMAD.WIDE R20, R5, 0x4, R20 ;  /* 0x0000000405147825 */ /* 0x004fc600078e0214 */
[----:B------:R-:W0:Y:S04]  /*03c0*/  LDG.E R15, desc[UR4][R14.64] ;  /* 0x000000040e0f7981 */ /* 0x000e28000c1e1900 */
[----:B------:R-:W0:Y:S01]  /*03d0*/  LDG.E R20, desc[UR4][R20.64] ;  /* 0x0000000414147981 */ /* 0x000e22000c1e1900 */
[----:B---3--:R-:W-:-:S03]  /*03e0*/  IMAD.WIDE R18, R5, 0x4, R18 ;  /* 0x0000000405127825 */ /* 0x008fc600078e0212 */
[----:B------:R-:W2:Y:S04]  /*03f0*/  LDG.E R9, desc[UR4][R8.64] ;  /* 0x0000000408097981 */ /* 0x000ea8000c1e1900 */
[----:B------:R-:W2:Y:S01]  /*0400*/  LDG.E R18, desc[UR4][R18.64] ;  /* 0x0000000412127981 */ /* 0x000ea2000c1e1900 */
[----:B-1----:R-:W-:-:S03]  /*0410*/  IMAD.WIDE R2, R5, 0x4, R2 ;  /* 0x0000000405027825 */ /* 0x002fc600078e0202 */
[----:B------:R-:W3:Y:S04]  /*0420*/  LDG.E R13, desc[UR4][R12.64] ;  /* 0x000000040c0d7981 */ /* 0x000ee8000c1e1900 */
[----:B------:R-:W3:Y:S04]  /*0430*/  LDG.E R2, desc[UR4][R2.64] ;  /* 0x0000000402027981 */ /* 0x000ee8000c1e1900 */
[----:B------:R-:W4:Y:S04]  /*0440*/  LDG.E R11, desc[UR4][R10.64] ;  /* 0x000000040a0b7981 */ /* 0x000f28000c1e1900 */
[----:B------:R1:W5:Y:S04]  /*0450*/  LDG.E R5, desc[UR4][R6.64] ;  /* 0x0000000406057981 */ /* 0x000368000c1e1900 */
[----:B------:R-:W5:Y:S01]  /*0460*/  LDG.E R17, desc[UR4][R16.64] ;  /* 0x0000000410117981 */ /* 0x000f62000c1e1900 */
[----:B------:R-:W-:Y:S01]  /*0470*/  BSSY.RECONVERGENT B0, `(.L_x_3) ;  /* 0x000001a000007945 */ /* 0x000fe20003800200 */
[----:B0-----:R-:W-:-:S04]  /*0480*/  FADD R23, -R20, R15 ;  /* 0x0000000f14177221 */ /* 0x001fc80000000100 */
[----:B------:R-:W-:Y:S01]  /*0490*/  FMUL R15, R23, R23 ;  /* 0x00000017170f7220 */ /* 0x000fe20000400000 */
[----:B--2---:R-:W-:-:S04]  /*04a0*/  FADD R0, -R18, R9 ;  /* 0x0000000912007221 */ /* 0x004fc80000000100 */
[----:B------:R-:W-:Y:S01]  /*04b0*/  FFMA R15, R0, R0, R15 ;  /* 0x00000000000f7223 */ /* 0x000fe2000000000f */
[----:B---3--:R-:W-:-:S04]  /*04c0*/  FADD R8, -R2, R13 ;  /* 0x0000000d02087221 */ /* 0x008fc80000000100 */
[----:B------:R-:W-:-:S04]  /*04d0*/  FFMA R15, R8, R8, R15 ;  /* 0x00000008080f7223 */ /* 0x000fc8000000000f */
[----:B------:R-:W-:Y:S02]  /*04e0*/  VIADD R3, R15, 0xf3000000 ;  /* 0xf30000000f037836 */ /* 0x000fe40000000000 */
[----:B----4-:R-:W-:Y:S01]  /*04f0*/  FADD R20, -R20, R11 ;  /* 0x0000000b14147221 */ /* 0x010fe20000000100 */
[----:B-1----:R0:W1:Y:S02]  /*0500*/  MUFU.RSQ R6, R15 ;  /* 0x0000000f00067308 */ /* 0x0020640000001400 */
[----:B------:R-:W-:Y:S01]  /*0510*/  ISETP.GT.U32.AND P0, PT, R3, 0x727fffff, PT ;  /* 0x727fffff0300780c */ /* 0x000fe20003f04070 */
[----:B-----5:R-:W-:Y:S01]  /*0520*/  FADD R5, -R18, R5 ;  /* 0x0000000512057221 */ /* 0x020fe20000000100 */
[----:B------:R-:W-:Y:S01]  /*0530*/  FMUL R23, R23, R20 ;  /* 0x0000001417177220 */ /* 0x000fe20000400000 */
[----:B------:R-:W-:-:S03]  /*0540*/  FADD R17, -R2, R17 ;  /* 0x0000001102117221 */ /* 0x000fc60000000100 */
[----:B------:R-:W-:-:S04]  /*0550*/  FFMA R23, R0, R5, R23 ;  /* 0x0000000500177223 */ /* 0x000fc80000000017 */
[----:B------:R-:W-:-:S03]  /*0560*/  FFMA R0, R8, R17, R23 ;  /* 0x0000001108007223 */ /* 0x000fc60000000017 */
[----:B0-----:R-:W-:Y:S05]  /*0570*/  @!P0 BRA `(.L_x_4) ;  /* 0x0000000000148947 */ /* 0x001fea0003800000 */
[----:B------:R-:W-:Y:S02]  /*0580*/  MOV R2, R15 ;  /* 0x0000000f00027202 */ /* 0x000fe40000000f00 */
[----:B------:R-:W-:-:S07]  /*0590*/  MOV R18, 0x5b0 ;  /* 0x000005b000127802 */ /* 0x000fce0000000f00 */
[----:B-1----:R-:W-:Y:S05]  /*05a0*/  CALL.REL.NOINC `($__internal_1_$__cuda_sm20_sqrt_rn_f32_slowpath) ;  /* 0x0000000800b87944 */ /* 0x002fea0003c00000 */
[----:B------:R-:W-:Y:S01]  /*05b0*/  IMAD.MOV.U32 R6, RZ, RZ, R25 ;  /* 0x000000ffff067224 */ /* 0x000fe200078e0019 */
[----:B------:R-:W-:Y:S06]  /*05c0*/  BRA `(.L_x_5) ;  /* 0x0000000000107947 */ /* 0x000fec0003800000 */
.L_x_4:
[----:B-1----:R-:W-:Y:S01]  /*05d0*/  FMUL.FTZ R2, R15, R6 ;  /* 0x000000060f027220 */ /* 0x002fe20000410000 */
[----:B------:R-:W-:-:S03]  /*05e0*/  FMUL.FTZ R6, R6, 0.5 ;  /* 0x3f00000006067820 */ /* 0x000fc60000410000 */
[----:B------:R-:W-:-:S04]  /*05f0*/  FFMA R15, -R2, R2, R15 ;  /* 0x00000002020f7223 */ /* 0x000fc8000000010f */
[----:B------:R-:W-:-:S07]  /*0600*/  FFMA R6, R15, R6, R2 ;  /* 0x000000060f067223 */ /* 0x000fce0000000002 */
.L_x_5:
[----:B------:R-:W-:Y:S05]  /*0610*/  BSYNC.RECONVERGENT B0 ;  /* 0x0000000000007941 */ /* 0x000fea0003800200 */
.L_x_3:
[----:B------:R-:W-:Y:S01]  /*0620*/  FMUL R20, R20, R20 ;  /* 0x0000001414147220 */ /* 0x000fe20000400000 */
[----:B------:R-:W-:Y:S03]  /*0630*/  BSSY.RECONVERGENT B0, `(.L_x_6) ;  /* 0x000000f000007945 */ /* 0x000fe60003800200 */
[----:B------:R-:W-:-:S04]  /*0640*/  FFMA R20, R5, R5, R20 ;  /* 0x0000000505147223 */ /* 0x000fc80000000014 */
[----:B------:R-:W-:-:S04]  /*0650*/  FFMA R2, R17, R17, R20 ;  /* 0x0000001111027223 */ /* 0x000fc80000000014 */
[----:B------:R-:W-:Y:S01]  /*0660*/  VIADD R5, R2, 0xf3000000 ;  /* 0xf300000002057836 */ /* 0x000fe20000000000 */
[----:B------:R0:W1:Y:S04]  /*0670*/  MUFU.RSQ R3, R2 ;  /* 0x0000000200037308 */ /* 0x0000680000001400 */
[----:B------:R-:W-:-:S13]  /*0680*/  ISETP.GT.U32.AND P0, PT, R5, 0x727fffff, PT ;  /* 0x727fffff0500780c */ /* 0x000fda0003f04070 */
[----:B01----:R-:W-:Y:S05]  /*0690*/  @!P0 BRA `(.L_x_7) ;  /* 0x0000000000108947 */ /* 0x003fea0003800000 */
[----:B------:R-:W-:-:S07]  /*06a0*/  MOV R18, 0x6c0 ;  /* 0x000006c000127802 */ /* 0x000fce0000000f00 */
[----:B------:R-:W-:Y:S05]  /*06b0*/  CALL.REL.NOINC `($__internal_1_$__cuda_sm20_sqrt_rn_f32_slowpath) ;  /* 0x0000000800747944 */ /* 0x000fea0003c00000 */
[----:B------:R-:W-:Y:S01]  /*06c0*/  MOV R3, R25 ;  /* 0x0000001900037202 */ /* 0x000fe20000000f00 */
[----:B------:R-:W-:Y:S06]  /*06d0*/  BRA `(.L_x_8) ;  /* 0x0000000000107947 */ /* 0x000fec0003800000 */
.L_x_7:
[----:B------:R-:W-:Y:S01]  /*06e0*/  FMUL.FTZ R5, R2, R3 ;  /* 0x0000000302057220 */ /* 0x000fe20000410000 */
[----:B------:R-:W-:-:S03]  /*06f0*/  FMUL.FTZ R3, R3, 0.5 ;  /* 0x3f00000003037820 */ /* 0x000fc60000410000 */
[----:B------:R-:W-:-:S04]  /*0700*/  FFMA R2, -R5, R5, R2 ;  /* 0x0000000505027223 */ /* 0x000fc80000000102 */
[----:B------:R-:W-:-:S07]  /*0710*/  FFMA R3, R2, R3, R5 ;  /* 0x0000000302037223 */ /* 0x000fce0000000005 */
.L_x_8:
[----:B------:R-:W-:Y:S05]  /*0720*/  BSYNC.RECONVERGENT B0 ;  /* 0x0000000000007941 */ /* 0x000fea0003800200 */
.L_x_6:
[----:B------:R-:W-:Y:S01]  /*0730*/  FMUL R7, R3, R6 ;  /* 0x0000000603077220 */ /* 0x000fe20000400000 */
[----:B------:R-:W-:Y:S03]  /*0740*/  BSSY.RECONVERGENT B0, `(.L_x_9) ;  /* 0x000000c000007945 */ /* 0x000fe60003800200 */
[----:B------:R-:W0:Y:S08]  /*0750*/  MUFU.RCP R2, R7 ;  /* 0x0000000700027308 */ /* 0x000e300000001000 */
[----:B------:R-:W1:Y:S01]  /*0760*/  FCHK P0, R0, R7 ;  /* 0x0000000700007302 */ /* 0x000e620000000000 */
[----:B0-----:R-:W-:-:S04]  /*0770*/  FFMA R3, -R7, R2, 1 ;  /* 0x3f80000007037423 */ /* 0x001fc80000000102 */
[----:B------:R-:W-:-:S04]  /*0780*/  FFMA R3, R2, R3, R2 ;  /* 0x0000000302037223 */ /* 0x000fc80000000002 */
[----:B------:R-:W-:-:S04]  /*0790*/  FFMA R2, R0, R3, RZ ;  /* 0x0000000300027223 */ /* 0x000fc800000000ff */
[----:B------:R-:W-:-:S04]  /*07a0*/  FFMA R5, -R7, R2, R0 ;  /* 0x0000000207057223 */ /* 0x000fc80000000100 */
[----:B------:R-:W-:Y:S01]  /*07b0*/  FFMA R5, R3, R5, R2 ;  /* 0x0000000503057223 */ /* 0x000fe20000000002 */
[----:B-1----:R-:W-:Y:S06]  /*07c0*/  @!P0 BRA `(.L_x_10) ;  /* 0x00000000000c8947 */ /* 0x002fec0003800000 */
[----:B------:R-:W-:-:S07]  /*07d0*/  MOV R2, 0x7f0 ;  /* 0x000007f000027802 */ /* 0x000fce0000000f00 */
[----:B------:R-:W-:Y:S05]  /*07e0*/  CALL.REL.NOINC `($__internal_2_$__cuda_sm3x_div_rn_noftz_f32_slowpath) ;  /* 0x0000000800847944 */ /* 0x000fea0003c00000 */
[----:B------:R-:W-:-:S07]  /*07f0*/  IMAD.MOV.U32 R5, RZ, RZ, R0 ;  /* 0x000000ffff057224 */ /* 0x000fce00078e0000 */
.L_x_10:
[----:B------:R-:W-:Y:S05]  /*0800*/  BSYNC.RECONVERGENT B0 ;  /* 0x0000000000007941 */ /* 0x000fea0003800200 */
.L_x_9:
[----:B------:R-:W-:Y:S01]  /*0810*/  IMAD.MOV.U32 R0, RZ, RZ, 0x3f000000 ;  /* 0x3f000000ff007424 */ /* 0x000fe200078e00ff */
[C---:B------:R-:W-:Y:S01]  /*0820*/  FSETP.NEU.AND P1, PT, |R5|.reuse, 1, PT ;  /* 0x3f8000000500780b */ /* 0x040fe20003f2d200 */
[----:B------:R-:W-:Y:S01]  /*0830*/  MUFU.RCP64H R7, 3.1415920257568359375 ;  /* 0x400921fb00077908 */ /* 0x000fe20000001800 */
[C---:B------:R-:W-:Y:S01]  /*0840*/  FSETP.GT.AND P0, PT, |R5|.reuse, 0.56000000238418579102, PT ;  /* 0x3f0f5c290500780b */ /* 0x040fe20003f04200 */
[----:B------:R-:W-:Y:S01]  /*0850*/  FFMA R0, |R5|, -R0, 0.5 ;  /* 0x3f00000005007423 */ /* 0x000fe20000000a00 */
[----:B------:R-:W-:Y:S01]  /*0860*/  MOV R6, 0x1 ;  /* 0x0000000100067802 */ /* 0x000fe20000000f00 */
[----:B------:R-:W-:Y:S04]  /*0870*/  BSSY.RECONVERGENT B0, `(.L_x_11) ;  /* 0x000002b000007945 */ /* 0x000fe80003800200 */
[----:B------:R-:W0:Y:S02]  /*0880*/  MUFU.RSQ R3, R0 ;  /* 0x0000000000037308 */ /* 0x000e240000001400 */
[----:B0-----:R-:W-:Y:S01]  /*0890*/  FMUL R2, R0, R3 ;  /* 0x0000000300027220 */ /* 0x001fe20000400000 */
[----:B------:R-:W-:-:S04]  /*08a0*/  FMUL R3, R3, -0.5 ;  /* 0xbf00000003037820 */ /* 0x000fc80000400000 */
[----:B------:R-:W-:-:S04]  /*08b0*/  FFMA R3, R2, R3, 0.5 ;  /* 0x3f00000002037423 */ /* 0x000fc80000000003 */
[----:B------:R-:W-:-:S05]  /*08c0*/  FFMA R3, R2, R3, R2 ;  /* 0x0000000302037223 */ /* 0x000fca0000000002 */
[----:B------:R-:W-:Y:S01]  /*08d0*/  FSEL R2, R3, RZ, P1 ;  /* 0x000000ff03027208 */ /* 0x000fe20000800000 */
[----:B------:R-:W-:Y:S01]  /*08e0*/  HFMA2 R3, -RZ, RZ, 1.265625, -5052 ;  /* 0x3d10ecefff037431 */ /* 0x000fe200000001ff */
[----:B------:R-:W-:Y:S02]  /*08f0*/  FSETP.GT.AND P1, PT, R5, 0.56000000238418579102, PT ;  /* 0x3f0f5c290500780b */ /* 0x000fe40003f24000 */
[----:B------:R-:W-:-:S04]  /*0900*/  FSEL R2, R2, |R5|, P0 ;  /* 0x4000000502027208 */ /* 0x000fc80000000000 */
[----:B------:R-:W-:Y:S01]  /*0910*/  LOP3.LUT R10, R2, 0x80000000, R5, 0xb8, !PT ;  /* 0x80000000020a7812 */ /* 0x000fe200078eb805 */
[----:B------:R-:W-:Y:S02]  /*0920*/  IMAD.MOV.U32 R2, RZ, RZ, 0x54442d18 ;  /* 0x54442d18ff027424 */ /* 0x000fe400078e00ff */
[----:B------:R-:W-:Y:S02]  /*0930*/  IMAD.MOV.U32 R5, RZ, RZ, 0x3fd774eb ;  /* 0x3fd774ebff057424 */ /* 0x000fe400078e00ff */
[----:B------:R-:W-:-:S04]  /*0940*/  FMUL R0, R10, R10 ;  /* 0x0000000a0a007220 */ /* 0x000fc80000400000 */
[----:B------:R-:W-:-:S04]  /*0950*/  FFMA R3, R0, R3, 0.016980519518256187439 ;  /* 0x3c8b1abb00037423 */ /* 0x000fc80000000003 */
[----:B------:R-:W-:-:S04]  /*0960*/  FFMA R3, R0, R3, 0.030762933194637298584 ;  /* 0x3cfc028c00037423 */ /* 0x000fc80000000003 */
[----:B------:R-:W-:-:S04]  /*0970*/  FFMA R3, R0, R3, 0.044709417968988418579 ;  /* 0x3d37213900037423 */ /* 0x000fc80000000003 */
[----:B------:R-:W-:Y:S01]  /*0980*/  FFMA R9, R0, R3, 0.074989043176174163818 ;  /* 0x3d9993db00097423 */ /* 0x000fe20000000003 */
[----:B------:R-:W-:-:S03]  /*0990*/  IMAD.MOV.U32 R3, RZ, RZ, 0x400921fb ;  /* 0x400921fbff037424 */ /* 0x000fc600078e00ff */
[----:B------:R-:W-:-:S03]  /*09a0*/  FFMA R11, R0, R9, 0.16666707396507263184 ;  /* 0x3e2aaac6000b7423 */ /* 0x000fc60000000009 */
[----:B------:R-:W-:Y:S01]  /*09b0*/  DFMA R8, R6, -R2, 1 ;  /* 0x3ff000000608742b */ /* 0x000fe20000000802 */
[----:B------:R-:W-:-:S04]  /*09c0*/  FMUL R11, R0, R11 ;  /* 0x0000000b000b7220 */ /* 0x000fc80000400000 */
[----:B------:R-:W-:-:S03]  /*09d0*/  FFMA R10, R10, R11, R10 ;  /* 0x0000000b0a0a7223 */ /* 0x000fc6000000000a */
[----:B------:R-:W-:Y:S02]  /*09e0*/  DFMA R8, R8, R8, R8 ;  /* 0x000000080808722b */ /* 0x000fe40000000008 */
[----:B------:R-:W-:-:S05]  /*09f0*/  FSEL R0, R10, -R10, P0 ;  /* 0x8000000a0a007208 */ /* 0x000fca0000000000 */
[----:B------:R-:W-:Y:S01]  /*0a00*/  @!P1 FFMA R10, R5, 0.93318945169448852539, R0 ;  /* 0x3f6ee581050a9823 */ /* 0x000fe20000000000 */
[----:B------:R-:W-:-:S03]  /*0a10*/  DFMA R8, R6, R8, R6 ;  /* 0x000000080608722b */ /* 0x000fc60000000006 */
[----:B------:R-:W-:-:S04]  /*0a20*/  @P0 FADD R10, R10, R10 ;  /* 0x0000000a0a0a0221 */ /* 0x000fc80000000000 */
[----:B------:R-:W-:Y:S01]  /*0a30*/  FMUL R12, R10, 180 ;  /* 0x433400000a0c7820 */ /* 0x000fe20000400000 */
[----:B------:R-:W-:-:S05]  /*0a40*/  DFMA R6, R8, -R2, 1 ;  /* 0x3ff000000806742b */ /* 0x000fca0000000802 */
[----:B------:R-:W0:Y:S03]  /*0a50*/  F2F.F64.F32 R12, R12 ;  /* 0x0000000c000c7310 */ /* 0x000e260000201800 */
[----:B------:R-:W-:-:S08]  /*0a60*/  DFMA R6, R8, R6, R8 ;  /* 0x000000060806722b */ /* 0x000fd00000000008 */
[----:B0-----:R-:W-:Y:S01]  /*0a70*/  DMUL R8, R12, R6 ;  /* 0x000000060c087228 */ /* 0x001fe20000000000 */
[----:B------:R-:W-:-:S07]  /*0a80*/  FSETP.GEU.AND P1, PT, |R13|, 6.5827683646048100446e-37, PT ;  /* 0x036000000d00780b */ /* 0x000fce0003f2e200 */
[----:B------:R-:W-:-:S08]  /*0a90*/  DFMA R2, R8, -R2, R12 ;  /* 0x800000020802722b */ /* 0x000fd0000000000c */
[----:B------:R-:W-:-:S10]  /*0aa0*/  DFMA R2, R6, R2, R8 ;  /* 0x000000020602722b */ /* 0x000fd40000000008 */
[----:B------:R-:W-:-:S05]  /*0ab0*/  FFMA R0, RZ, 2.1426990032196044922, R3 ;  /* 0x400921fbff007823 */ /* 0x000fca0000000003 */
[----:B------:R-:W-:-:S13]  /*0ac0*/  FSETP.GT.AND P0, PT, |R0|, 1.469367938527859385e-39, PT ;  /* 0x001000000000780b */ /* 0x000fda0003f04200 */
[----:B------:R-:W-:Y:S05]  /*0ad0*/  @P0 BRA P1, `(.L_x_12) ;  /* 0x0000000000100947 */ /* 0x000fea0000800000 */
[----:B------:R-:W-:-:S07]  /*0ae0*/  MOV R0, 0xb00 ;  /* 0x00000b0000007802 */ /* 0x000fce0000000f00 */
[----:B------:R-:W-:Y:S05]  /*0af0*/  CALL.REL.NOINC `($__internal_0_$__cuda_sm20_div_rn_f64_full) ;  /* 0x0000000000207944 */ /* 0x000fea0003c00000 */
[----:B------:R-:W-:Y:S01]  /*0b00*/  MOV R2, R12 ;  /* 0x0000000c00027202 */ /* 0x000fe20000000f00 */
[----:B------:R-:W-:-:S07]  /*0b10*/  IMAD.MOV.U32 R3, RZ, RZ, R13 ;  /* 0x000000ffff037224 */ /* 0x000fce00078e000d */
.L_x_12:
[----:B------:R-:W-:Y:S05]  /*0b20*/  BSYNC.RECONVERGENT B0 ;  /* 0x0000000000007941 */ /* 0x000fea0003800200 */
.L_x_11:
[----:B------:R-:W0:Y:S01]  /*0b30*/  LDC.64 R6, c[0x0][0x3d0] ;  /* 0x0000f400ff067b82 */ /* 0x000e220000000a00 */
[----:B------:R-:W1:Y:S01]  /*0b40*/  F2F.F32.F64 R3, R2 ;  /* 0x0000000200037310 */ /* 0x000e620000301000 */
[----:B0-----:R-:W-:-:S05]  /*0b50*/  IMAD.WIDE R4, R4, 0x4, R6 ;  /* 0x0000000404047825 */ /* 0x001fca00078e0206 */
[----:B-1----:R-:W-:Y:S01]  /*0b60*/  STG.E desc[UR4][R4.64], R3 ;  /* 0x0000000304007986 */ /* 0x002fe2000c101904 */
[----:B------:R-:W-:Y:S05]  /*0b70*/  EXIT ;  /* 0x000000000000794d */ /* 0x000fea0003800000 */
        .weak           $__internal_0_$__cuda_sm20_div_rn_f64_full
        .type           $__internal_0_$__cuda_sm20_div_rn_f64_full,@function
        .size           $__internal_0_$__cuda_sm20_div_rn_f64_full,($__internal_1_$__cuda_sm20_sqrt_rn_f32_slowpath - $__internal_0_$__cuda_sm20_div_rn_f64_full)
$__internal_0_$__cuda_sm20_div_rn_f64_full:
[----:B------:R-:W-:Y:S02]  /*0b80*/  IMAD.MOV.U32 R3, RZ, RZ, 0x3ff921fb ;  /* 0x3ff921fbff037424 */ /* 0x000fe400078e00ff */
[----:B------:R-:W-:Y:S01]  /*0b90*/  HFMA2 R2, -RZ, RZ, 68.25, 0.07958984375 ;  /* 0x54442d18ff027431 */ /* 0x000fe200000001ff */
[----:B------:R-:W-:Y:S01]  /*0ba0*/  MOV R8, 0x1 ;  /* 0x0000000100087802 */ /* 0x000fe20000000f00 */
[----:B------:R-:W-:Y:S01]  /*0bb0*/  IMAD.MOV.U32 R6, RZ, RZ, R12 ;  /* 0x000000ffff067224 */ /* 0x000fe200078e000c */
[----:B------:R-:W0:Y:S01]  /*0bc0*/  MUFU.RCP64H R9, R3 ;  /* 0x0000000300097308 */ /* 0x000e220000001800 */
[----:B------:R-:W-:Y:S01]  /*0bd0*/  MOV R7, R13 ;  /* 0x0000000d00077202 */ /* 0x000fe20000000f00 */
[----:B------:R-:W-:Y:S01]  /*0be0*/  IMAD.MOV.U32 R13, RZ, RZ, 0x1ca00000 ;  /* 0x1ca00000ff0d7424 */ /* 0x000fe200078e00ff */
[----:B------:R-:W-:Y:S01]  /*0bf0*/  BSSY.RECONVERGENT B1, `(.L_x_13) ;  /* 0x0000046000017945 */ /* 0x000fe20003800200 */
[----:B------:R-:W-:Y:S01]  /*0c00*/  IMAD.MOV.U32 R19, RZ, RZ, 0x40000000 ;  /* 0x40000000ff137424 */ /* 0x000fe200078e00ff */
[----:B------:R-:W-:-:S02]  /*0c10*/  FSETP.GEU.AND P1, PT, |R7|, 1.469367938527859385e-39, PT ;  /* 0x001000000700780b */ /* 0x000fc40003f2e200 */
[----:B------:R-:W-:Y:S01]  /*0c20*/  LOP3.LUT R5, R7, 0x7ff00000, RZ, 0xc0, !PT ;  /* 0x7ff0000007057812 */ /* 0x000fe200078ec0ff */
[----:B------:R-:W-:-:S03]  /*0c30*/  VIADD R20, R19, 0xffffffff ;  /* 0xffffffff13147836 */ /* 0x000fc60000000000 */
[----:B------:R-:W-:Y:S02]  /*0c40*/  ISETP.GE.U32.AND P0, PT, R5, 0x40000000, PT ;  /* 0x400000000500780c */ /* 0x000fe40003f06070 */
[----:B------:R-:W-:Y:S02]  /*0c50*/  MOV R18, R5 ;  /* 0x0000000500127202 */ /* 0x000fe40000000f00 */
[----:B------:R-:W-:Y:S01]  /*0c60*/  SEL R13, R13, 0x63400000, !P0 ;  /* 0x634000000d0d7807 */ /* 0x000fe20004000000 */
[----:B0-----:R-:W-:-:S08]  /*0c70*/  DFMA R10, R8, -R2, 1 ;  /* 0x3ff00000080a742b */ /* 0x001fd00000000802 */
[----:B------:R-:W-:-:S08]  /*0c80*/  DFMA R10, R10, R10, R10 ;  /* 0x0000000a0a0a722b */ /* 0x000fd0000000000a */
[----:B------:R-:W-:Y:S01]  /*0c90*/  DFMA R14, R8, R10, R8 ;  /* 0x0000000a080e722b */ /* 0x000fe20000000008 */
[C-C-:B------:R-:W-:Y:S02]  /*0ca0*/  @!P1 LOP3.LUT R10, R13.reuse, 0x80000000, R7.reuse, 0xf8, !PT ;  /* 0x800000000d0a9812 */ /* 0x140fe400078ef807 */
[----:B------:R-:W-:Y:S02]  /*0cb0*/  LOP3.LUT R9, R13, 0x800fffff, R7, 0xf8, !PT ;  /* 0x800fffff0d097812 */ /* 0x000fe400078ef807 */
[----:B------:R-:W-:Y:S01]  /*0cc0*/  @!P1 LOP3.LUT R11, R10, 0x100000, RZ, 0xfc, !PT ;  /* 0x001000000a0b9812 */ /* 0x000fe200078efcff */
[----:B------:R-:W-:Y:S01]  /*0cd0*/  @!P1 IMAD.MOV.U32 R10, RZ, RZ, RZ ;  /* 0x000000ffff0a9224 */ /* 0x000fe200078e00ff */
[----:B------:R-:W-:Y:S01]  /*0ce0*/  MOV R8, R6 ;  /* 0x0000000600087202 */ /* 0x000fe20000000f00 */
[----:B------:R-:W-:-:S05]  /*0cf0*/  DFMA R16, R14, -R2, 1 ;  /* 0x3ff000000e10742b */ /* 0x000fca0000000802 */
[----:B------:R-:W-:-:S03]  /*0d00*/  @!P1 DFMA R8, R8, 2, -R10 ;  /* 0x400000000808982b */ /* 0x000fc6000000080a */
[----:B------:R-:W-:-:S07]  /*0d10*/  DFMA R16, R14, R16, R14 ;  /* 0x000000100e10722b */ /* 0x000fce000000000e */
[----:B------:R-:W-:Y:S01]  /*0d20*/  @!P1 LOP3.LUT R18, R9, 0x7ff00000, RZ, 0xc0, !PT ;  /* 0x7ff0000009129812 */ /* 0x000fe200078ec0ff */
[----:B------:R-:W-:-:S03]  /*0d30*/  DMUL R10, R16, R8 ;  /* 0x00000008100a7228 */ /* 0x000fc60000000000 */
[----:B------:R-:W-:-:S04]  /*0d40*/  IADD3 R12, PT, PT, R18, -0x1, RZ ;  /* 0xffffffff120c7810 */ /* 0x000fc80007ffe0ff */
[----:B------:R-:W-:Y:S01]  /*0d50*/  ISETP.GT.U32.AND P0, PT, R12, 0x7feffffe, PT ;  /* 0x7feffffe0c00780c */ /* 0x000fe20003f04070 */
[----:B------:R-:W-:-:S03]  /*0d60*/  DFMA R14, R10, -R2, R8 ;  /* 0x800000020a0e722b */ /* 0x000fc60000000008 */
[----:B------:R-:W-:-:S05]  /*0d70*/  ISETP.GT.U32.OR P0, PT, R20, 0x7feffffe, P0 ;  /* 0x7feffffe1400780c */ /* 0x000fca0000704470 */
[----:B------:R-:W-:-:S08]  /*0d80*/  DFMA R10, R16, R14, R10 ;  /* 0x0000000e100a722b */ /* 0x000fd0000000000a */
[----:B------:R-:W-:Y:S05]  /*0d90*/  @P0 BRA `(.L_x_14) ;  /* 0x0000000000680947 */ /* 0x000fea0003800000 */
[----:B------:R-:W-:-:S04]  /*0da0*/  MOV R6, 0x40000000 ;  /* 0x4000000000067802 */ /* 0x000fc80000000f00 */
[----:B------:R-:W-:-:S04]  /*0db0*/  VIADDMNMX R5, R5, -R6, 0xb9600000, !PT ;  /* 0xb960000005057446 */ /* 0x000fc80007800906 */
[----:B------:R-:W-:-:S05]  /*0dc0*/  VIMNMX R6, PT, PT, R5, 0x46a00000, PT ;  /* 0x46a0000005067848 */ /* 0x000fca0003fe0100 */
[----:B------:R-:W-:Y:S02]  /*0dd0*/  IMAD.IADD R14, R6, 0x1, -R13 ;  /* 0x00000001060e7824 */ /* 0x000fe400078e0a0d */
[----:B------:R-:W-:-:S03]  /*0de0*/  IMAD.MOV.U32 R6, RZ, RZ, RZ ;  /* 0x000000ffff067224 */ /* 0x000fc600078e00ff */
[----:B------:R-:W-:-:S06]  /*0df0*/  IADD3 R7, PT, PT, R14, 0x7fe00000, RZ ;  /* 0x7fe000000e077810 */ /* 0x000fcc0007ffe0ff */
[----:B------:R-:W-:-:S10]  /*0e00*/  DMUL R12, R10, R6 ;  /* 0x000000060a0c7228 */ /* 0x000fd40000000000 */
[----:B------:R-:W-:-:S13]  /*0e10*/  FSETP.GTU.AND P0, PT, |R13|, 1.469367938527859385e-39, PT ;  /* 0x001000000d00780b */ /* 0x000fda0003f0c200 */
[----:B------:R-:W-:Y:S05]  /*0e20*/  @P0 BRA `(.L_x_15) ;  /* 0x0000000000880947 */ /* 0x000fea0003800000 */
[----:B------:R-:W-:Y:S01]  /*0e30*/  DFMA R2, R10, -R2, R8 ;  /* 0x800000020a02722b */ /* 0x000fe20000000008 */
[----:B------:R-:W-:-:S09]  /*0e40*/  MOV R6, RZ ;  /* 0x000000ff00067202 */ /* 0x000fd20000000f00 */
[C---:B------:R-:W-:Y:S02]  /*0e50*/  FSETP.NEU.AND P0, PT, R3.reuse, RZ, PT ;  /* 0x000000ff0300720b */ /* 0x040fe40003f0d000 */
[----:B------:R-:W-:-:S04]  /*0e60*/  LOP3.LUT R2, R3, 0x400921fb, RZ, 0x3c, !PT ;  /* 0x400921fb03027812 */ /* 0x000fc800078e3cff */
[----:B------:R-:W-:-:S04]  /*0e70*/  LOP3.LUT R5, R2, 0x80000000, RZ, 0xc0, !PT ;  /* 0x8000000002057812 */ /* 0x000fc800078ec0ff */
[----:B------:R-:W-:-:S03]  /*0e80*/  LOP3.LUT R7, R5, R7, RZ, 0xfc, !PT ;  /* 0x0000000705077212 */ /* 0x000fc600078efcff */
[----:B------:R-:W-:Y:S05]  /*0e90*/  @!P0 BRA `(.L_x_15) ;  /* 0x00000000006c8947 */ /* 0x000fea0003800000 */
[----:B------:R-:W-:Y:S01]  /*0ea0*/  IMAD.MOV R3, RZ, RZ, -R14 ;  /* 0x000000ffff037224 */ /* 0x000fe200078e0a0e */
[----:B------:R-:W-:Y:S01]  /*0eb0*/  MOV R2, RZ ;  /* 0x000000ff00027202 */ /* 0x000fe20000000f00 */
[----:B------:R-:W-:-:S05]  /*0ec0*/  DMUL.RP R6, R10, R6 ;  /* 0x000000060a067228 */ /* 0x000fca0000008000 */
[----:B------:R-:W-:-:S05]  /*0ed0*/  DFMA R2, R12, -R2, R10 ;  /* 0x800000020c02722b */ /* 0x000fca000000000a */
[----:B------:R-:W-:Y:S02]  /*0ee0*/  LOP3.LUT R5, R7, R5, RZ, 0x3c, !PT ;  /* 0x0000000507057212 */ /* 0x000fe400078e3cff */
[----:B------:R-:W-:-:S04]  /*0ef0*/  IADD3 R2, PT, PT, -R14, -0x43300000, RZ ;  /* 0xbcd000000e027810 */ /* 0x000fc80007ffe1ff */
[----:B------:R-:W-:-:S04]  /*0f00*/  FSETP.NEU.AND P0, PT, |R3|, R2, PT ;  /* 0x000000020300720b */ /* 0x000fc80003f0d200 */
[----:B------:R-:W-:Y:S02]  /*0f10*/  FSEL R12, R6, R12, !P0 ;  /* 0x0000000c060c7208 */ /* 0x000fe40004000000 */
[----:B------:R-:W-:Y:S01]  /*0f20*/  FSEL R13, R5, R13, !P0 ;  /* 0x0000000d050d7208 */ /* 0x000fe20004000000 */
[----:B------:R-:W-:Y:S06]  /*0f30*/  BRA `(.L_x_15) ;  /* 0x0000000000447947 */ /* 0x000fec0003800000 */
.L_x_14:
[----:B------:R-:W-:-:S14]  /*0f40*/  DSETP.NAN.AND P0, PT, R6, R6, PT ;  /* 0x000000060600722a */ /* 0x000fdc0003f08000 */
[----:B------:R-:W-:Y:S05]  /*0f50*/  @P0 BRA `(.L_x_16) ;  /* 0x0000000000340947 */ /* 0x000fea0003800000 */
[----:B------:R-:W-:Y:S01]  /*0f60*/  ISETP.NE.AND P0, PT, R18, R19, PT ;  /* 0x000000131200720c */ /* 0x000fe20003f05270 */
[----:B------:R-:W-:Y:S01]  /*0f70*/  IMAD.MOV.U32 R12, RZ, RZ, 0x0 ;  /* 0x00000000ff0c7424 */ /* 0x000fe200078e00ff */
[----:B------:R-:W-:-:S11]  /*0f80*/  MOV R13, 0xfff80000 ;  /* 0xfff80000000d7802 */ /* 0x000fd60000000f00 */
[----:B------:R-:W-:Y:S05]  /*0f90*/  @!P0 BRA `(.L_x_15) ;  /* 0x00000000002c8947 */ /* 0x000fea0003800000 */
[----:B------:R-:W-:Y:S02]  /*0fa0*/  ISETP.NE.AND P0, PT, R18, 0x7ff00000, PT ;  /* 0x7ff000001200780c */ /* 0x000fe40003f05270 */
[----:B------:R-:W-:Y:S02]  /*0fb0*/  LOP3.LUT R6, R7, 0x400921fb, RZ, 0x3c, !PT ;  /* 0x400921fb07067812 */ /* 0x000fe400078e3cff */
[----:B------:R-:W-:Y:S02]  /*0fc0*/  ISETP.EQ.OR P0, PT, R19, RZ, !P0 ;  /* 0x000000ff1300720c */ /* 0x000fe40004702670 */
[----:B------:R-:W-:-:S11]  /*0fd0*/  LOP3.LUT R13, R6, 0x80000000, RZ, 0xc0, !PT ;  /* 0x80000000060d7812 */ /* 0x000fd600078ec0ff */
[----:B------:R-:W-:Y:S01]  /*0fe0*/  @P0 LOP3.LUT R2, R13, 0x7ff00000, RZ, 0xfc, !PT ;  /* 0x7ff000000d020812 */ /* 0x000fe200078efcff */
[----:B------:R-:W-:Y:S01]  /*0ff0*/  @!P0 IMAD.MOV.U32 R12, RZ, RZ, RZ ;  /* 0x000000ffff0c8224 */ /* 0x000fe200078e00ff */
[----:B------:R-:W-:-:S03]  /*1000*/  @P0 MOV R12, RZ ;  /* 0x000000ff000c0202 */ /* 0x000fc60000000f00 */
[----:B------:R-:W-:Y:S01]  /*1010*/  @P0 IMAD.MOV.U32 R13, RZ, RZ, R2 ;  /* 0x000000ffff0d0224 */ /* 0x000fe200078e0002 */
[----:B------:R-:W-:Y:S06]  /*1020*/  BRA `(.L_x_15) ;  /* 0x0000000000087947 */ /* 0x000fec0003800000 */
.L_x_16:
[----:B------:R-:W-:Y:S02]  /*1030*/  LOP3.LUT R13, R7, 0x80000, RZ, 0xfc, !PT ;  /* 0x00080000070d7812 */ /* 0x000fe400078efcff */
[----:B------:R-:W-:-:S07]  /*1040*/  MOV R12, R6 ;  /* 0x00000006000c7202 */ /* 0x000fce0000000f00 */
.L_x_15:
[----:B------:R-:W-:Y:S05]  /*1050*/  BSYNC.RECONVERGENT B1 ;  /* 0x0000000000017941 */ /* 0x000fea0003800200 */
.L_x_13:
[----:B------:R-:W-:Y:S02]  /*1060*/  HFMA2 R3, -RZ, RZ, 0, 0 ;  /* 0x00000000ff037431 */ /* 0x000fe400000001ff */
[----:B------:R-:W-:-:S04]  /*1070*/  IMAD.MOV.U32 R2, RZ, RZ, R0 ;  /* 0x000000ffff027224 */ /* 0x000fc800078e0000 */
[----:B------:R-:W-:Y:S05]  /*1080*/  RET.REL.NODEC R2 `(_Z27calculateHydrogenBondKernelPfS_S_S_S_S_S_S_S_S_S_ii) ;  /* 0xffffffec02dc7950 */ /* 0x000fea0003c3ffff */
        .weak           $__internal_1_$__cuda_sm20_sqrt_rn_f32_slowpath
        .type           $__internal_1_$__cuda_sm20_sqrt_rn_f32_slowpath,@function
        .size           $__internal_1_$__cuda_sm20_sqrt_rn_f32_slowpath,($__internal_2_$__cuda_sm3x_div_rn_noftz_f32_slowpath - $__internal_1_$__cuda_sm20_sqrt_rn_f32_slowpath)
$__internal_1_$__cuda_sm20_sqrt_rn_f32_slowpath:
[----:B------:R-:W-:-:S13]  /*1090*/  LOP3.LUT P0, RZ, R2, 0x7fffffff, RZ, 0xc0, !PT ;  /* 0x7fffffff02ff7812 */ /* 0x000fda000780c0ff */
[----:B------:R-:W-:Y:S01]  /*10a0*/  @!P0 IMAD.MOV.U32 R3, RZ, RZ, R2 ;  /* 0x000000ffff038224 */ /* 0x000fe200078e0002 */
[----:B------:R-:W-:Y:S06]  /*10b0*/  @!P0 BRA `(.L_x_17) ;  /* 0x0000000000408947 */ /* 0x000fec0003800000 */
[----:B------:R-:W-:-:S13]  /*10c0*/  FSETP.GEU.FTZ.AND P0, PT, R2, RZ, PT ;  /* 0x000000ff0200720b */ /* 0x000fda0003f1e000 */
[----:B------:R-:W-:Y:S01]  /*10d0*/  @!P0 MOV R3, 0x7fffffff ;  /* 0x7fffffff00038802 */ /* 0x000fe20000000f00 */
[----:B------:R-:W-:Y:S06]  /*10e0*/  @!P0 BRA `(.L_x_17) ;  /* 0x0000000000348947 */ /* 0x000fec0003800000 */
[----:B------:R-:W-:-:S13]  /*10f0*/  FSETP.GTU.FTZ.AND P0, PT, |R2|, +INF , PT ;  /* 0x7f8000000200780b */ /* 0x000fda0003f1c200 */
[----:B------:R-:W-:Y:S01]  /*1100*/  @P0 FADD.FTZ R3, R2, 1 ;  /* 0x3f80000002030421 */ /* 0x000fe20000010000 */
[----:B------:R-:W-:Y:S06]  /*1110*/  @P0 BRA `(.L_x_17) ;  /* 0x0000000000280947 */ /* 0x000fec0003800000 */
[----:B------:R-:W-:-:S13]  /*1120*/  FSETP.NEU.FTZ.AND P0, PT, |R2|, +INF , PT ;  /* 0x7f8000000200780b */ /* 0x000fda0003f1d200 */
[----:B------:R-:W-:-:S04]  /*1130*/  @P0 FFMA R19, R2, 1.84467440737095516160e+19, RZ ;  /* 0x5f80000002130823 */ /* 0x000fc800000000ff */
[----:B------:R-:W0:Y:S02]  /*1140*/  @P0 MUFU.RSQ R22, R19 ;  /* 0x0000001300160308 */ /* 0x000e240000001400 */
[----:B0-----:R-:W-:Y:S01]  /*1150*/  @P0 FMUL.FTZ R24, R19, R22 ;  /* 0x0000001613180220 */ /* 0x001fe20000410000 */
[----:B------:R-:W-:-:S03]  /*1160*/  @P0 FMUL.FTZ R22, R22, 0.5 ;  /* 0x3f00000016160820 */ /* 0x000fc60000410000 */
[----:B------:R-:W-:-:S04]  /*1170*/  @P0 FADD.FTZ R3, -R24, -RZ ;  /* 0x800000ff18030221 */ /* 0x000fc80000010100 */
[----:B------:R-:W-:Y:S01]  /*1180*/  @P0 FFMA R21, R24, R3, R19 ;  /* 0x0000000318150223 */ /* 0x000fe20000000013 */
[----:B------:R-:W-:-:S03]  /*1190*/  @!P0 IMAD.MOV.U32 R3, RZ, RZ, R2 ;  /* 0x000000ffff038224 */ /* 0x000fc600078e0002 */
[----:B------:R-:W-:-:S04]  /*11a0*/  @P0 FFMA R21, R21, R22, R24 ;  /* 0x0000001615150223 */ /* 0x000fc80000000018 */
[----:B------:R-:W-:-:S07]  /*11b0*/  @P0 FMUL.FTZ R3, R21, 2.3283064365386962891e-10 ;  /* 0x2f80000015030820 */ /* 0x000fce0000410000 */
.L_x_17:
[----:B------:R-:W-:Y:S01]  /*11c0*/  MOV R25, R3 ;  /* 0x0000000300197202 */ /* 0x000fe20000000f00 */
[----:B------:R-:W-:Y:S02]  /*11d0*/  HFMA2 R3, -RZ, RZ, 0, 0 ;  /* 0x00000000ff037431 */ /* 0x000fe400000001ff */
[----:B------:R-:W-:-:S04]  /*11e0*/  IMAD.MOV.U32 R2, RZ, RZ, R18 ;  /* 0x000000ffff027224 */ /* 0x000fc800078e0012 */
[----:B------:R-:W-:Y:S05]  /*11f0*/  RET.REL.NODEC R2 `(_Z27calculateHydrogenBondKernelPfS_S_S_S_S_S_S_S_S_S_ii) ;  /* 0xffffffec02807950 */ /* 0x000fea0003c3ffff */
        .weak           $__internal_2_$__cuda_sm3x_div_rn_noftz_f32_slowpath
        .type           $__internal_2_$__cuda_sm3x_div_rn_noftz_f32_slowpath,@function
        .size           $__internal_2_$__cuda_sm3x_div_rn_noftz_f32_slowpath,(.L_x_37 - $__internal_2_$__cuda_sm3x_div_rn_noftz_f32_slowpath)
$__internal_2_$__cuda_sm3x_div_rn_noftz_f32_slowpath:
[----:B------:R-:W-:Y:S01]  /*1200*/  SHF.R.U32.HI R5, RZ, 0x17, R7 ;  /* 0x00000017ff057819 */ /* 0x000fe20000011607 */
[----:B------:R-:W-:Y:S01]  /*1210*/  BSSY.RECONVERGENT B1, `(.L_x_18) ;  /* 0x0000064000017945 */ /* 0x000fe20003800200 */
[--C-:B------:R-:W-:Y:S01]  /*1220*/  SHF.R.U32.HI R3, RZ, 0x17, R0.reuse ;  /* 0x00000017ff037819 */ /* 0x100fe20000011600 */
[----:B------:R-:W-:Y:S01]  /*1230*/  IMAD.MOV.U32 R6, RZ, RZ, R0 ;  /* 0x000000ffff067224 */ /* 0x000fe200078e0000 */
[----:B------:R-:W-:Y:S02]  /*1240*/  LOP3.LUT R12, R5, 0xff, RZ, 0xc0, !PT ;  /* 0x000000ff050c7812 */ /* 0x000fe400078ec0ff */
[----:B------:R-:W-:-:S03]  /*1250*/  LOP3.LUT R5, R3, 0xff, RZ, 0xc0, !PT ;  /* 0x000000ff03057812 */ /* 0x000fc600078ec0ff */
[----:B------:R-:W-:Y:S01]  /*1260*/  VIADD R10, R12, 0xffffffff ;  /* 0xffffffff0c0a7836 */ /* 0x000fe20000000000 */
[----:B------:R-:W-:-:S04]  /*1270*/  IADD3 R9, PT, PT, R5, -0x1, RZ ;  /* 0xffffffff05097810 */ /* 0x000fc80007ffe0ff */
[----:B------:R-:W-:-:S04]  /*1280*/  ISETP.GT.U32.AND P0, PT, R10, 0xfd, PT ;  /* 0x000000fd0a00780c */ /* 0x000fc80003f04070 */
[----:B------:R-:W-:-:S13]  /*1290*/  ISETP.GT.U32.OR P0, PT, R9, 0xfd, P0 ;  /* 0x000000fd0900780c */ /* 0x000fda0000704470 */
[----:B------:R-:W-:Y:S01]  /*12a0*/  @!P0 MOV R8, RZ ;  /* 0x000000ff00088202 */ /* 0x000fe20000000f00 */
[----:B------:R-:W-:Y:S06]  /*12b0*/  @!P0 BRA `(.L_x_19) ;  /* 0x0000000000608947 */ /* 0x000fec0003800000 */
[----:B------:R-:W-:Y:S01]  /*12c0*/  FSETP.GTU.FTZ.AND P0, PT, |R0|, +INF , PT ;  /* 0x7f8000000000780b */ /* 0x000fe20003f1c200 */
[----:B------:R-:W-:Y:S01]  /*12d0*/  IMAD.MOV.U32 R3, RZ, RZ, R7 ;  /* 0x000000ffff037224 */ /* 0x000fe200078e0007 */
[----:B------:R-:W-:-:S04]  /*12e0*/  FSETP.GTU.FTZ.AND P1, PT, |R7|, +INF , PT ;  /* 0x7f8000000700780b */ /* 0x000fc80003f3c200 */
[----:B------:R-:W-:-:S13]  /*12f0*/  PLOP3.LUT P0, PT, P0, P1, PT, 0xf8, 0x8f ;  /* 0x00000000008f781c */ /* 0x000fda0000703f70 */
[----:B------:R-:W-:Y:S05]  /*1300*/  @P0 BRA `(.L_x_20) ;  /* 0x00000004004c0947 */ /* 0x000fea0003800000 */
[----:B------:R-:W-:-:S13]  /*1310*/  LOP3.LUT P0, RZ, R7, 0x7fffffff, R6, 0xc8, !PT ;  /* 0x7fffffff07ff7812 */ /* 0x000fda000780c806 */
[----:B------:R-:W-:Y:S05]  /*1320*/  @!P0 BRA `(.L_x_21) ;  /* 0x00000004003c8947 */ /* 0x000fea0003800000 */
[C---:B------:R-:W-:Y:S02]  /*1330*/  FSETP.NEU.FTZ.AND P2, PT, |R0|.reuse, +INF , PT ;  /* 0x7f8000000000780b */ /* 0x040fe40003f5d200 */
[----:B------:R-:W-:Y:S02]  /*1340*/  FSETP.NEU.FTZ.AND P1, PT, |R3|, +INF , PT ;  /* 0x7f8000000300780b */ /* 0x000fe40003f3d200 */
[----:B------:R-:W-:-:S11]  /*1350*/  FSETP.NEU.FTZ.AND P0, PT, |R0|, +INF , PT ;  /* 0x7f8000000000780b */ /* 0x000fd60003f1d200 */
[----:B------:R-:W-:Y:S05]  /*1360*/  @!P1 BRA !P2, `(.L_x_21) ;  /* 0x00000004002c9947 */ /* 0x000fea0005000000 */
[----:B------:R-:W-:-:S04]  /*1370*/  LOP3.LUT P2, RZ, R6, 0x7fffffff, RZ, 0xc0, !PT ;  /* 0x7fffffff06ff7812 */ /* 0x000fc8000784c0ff */
[----:B------:R-:W-:-:S13]  /*1380*/  PLOP3.LUT P1, PT, P1, P2, PT, 0x2f, 0xf2 ;  /* 0x0000000000f2781c */ /* 0x000fda0000f24577 */
[----:B------:R-:W-:Y:S05]  /*1390*/  @P1 BRA `(.L_x_22) ;  /* 0x0000000400181947 */ /* 0x000fea0003800000 */
[----:B------:R-:W-:-:S04]  /*13a0*/  LOP3.LUT P1, RZ, R7, 0x7fffffff, RZ, 0xc0, !PT ;  /* 0x7fffffff07ff7812 */ /* 0x000fc8000782c0ff */
[----:B------:R-:W-:-:S13]  /*13b0*/  PLOP3.LUT P0, PT, P0, P1, PT, 0x2f, 0xf2 ;  /* 0x0000000000f2781c */ /* 0x000fda0000702577 */
[----:B------:R-:W-:Y:S05]  /*13c0*/  @P0 BRA `(.L_x_23) ;  /* 0x0000000400000947 */ /* 0x000fea0003800000 */
[----:B------:R-:W-:Y:S02]  /*13d0*/  ISETP.GE.AND P0, PT, R9, RZ, PT ;  /* 0x000000ff0900720c */ /* 0x000fe40003f06270 */
[----:B------:R-:W-:-:S11]  /*13e0*/  ISETP.GE.AND P1, PT, R10, RZ, PT ;  /* 0x000000ff0a00720c */ /* 0x000fd60003f26270 */
[----:B------:R-:W-:Y:S01]  /*13f0*/  @P0 MOV R8, RZ ;  /* 0x000000ff00080202 */ /* 0x000fe20000000f00 */
[----:B------:R-:W-:Y:S02]  /*1400*/  @!P0 IMAD.MOV.U32 R8, RZ, RZ, -0x40 ;  /* 0xffffffc0ff088424 */ /* 0x000fe400078e00ff */
[----:B------:R-:W-:Y:S01]  /*1410*/  @!P0 FFMA R6, R0, 1.84467440737095516160e+19, RZ ;  /* 0x5f80000000068823 */ /* 0x000fe200000000ff */
[----:B------:R-:W-:Y:S02]  /*1420*/  @!P1 FFMA R7, R3, 1.84467440737095516160e+19, RZ ;  /* 0x5f80000003079823 */ /* 0x000fe400000000ff */
[----:B------:R-:W-:-:S07]  /*1430*/  @!P1 IADD3 R8, PT, PT, R8, 0x40, RZ ;  /* 0x0000004008089810 */ /* 0x000fce0007ffe0ff */
.L_x_19:
[----:B------:R-:W-:Y:S01]  /*1440*/  LEA R0, R12, 0xc0800000, 0x17 ;  /* 0xc08000000c007811 */ /* 0x000fe200078eb8ff */
[----:B------:R-:W-:Y:S01]  /*1450*/  BSSY.RECONVERGENT B2, `(.L_x_24) ;  /* 0x0000036000027945 */ /* 0x000fe20003800200 */
[----:B------:R-:W-:-:S03]  /*1460*/  IADD3 R5, PT, PT, R5, -0x7f, RZ ;  /* 0xffffff8105057810 */ /* 0x000fc60007ffe0ff */
[----:B------:R-:W-:Y:S02]  /*1470*/  IMAD.IADD R7, R7, 0x1, -R0 ;  /* 0x0000000107077824 */ /* 0x000fe400078e0a00 */
[C---:B------:R-:W-:Y:S01]  /*1480*/  IMAD R0, R5.reuse, -0x800000, R6 ;  /* 0xff80000005007824 */ /* 0x040fe200078e0206 */
[----:B------:R-:W-:Y:S01]  /*1490*/  IADD3 R5, PT, PT, R5, 0x7f, -R12 ;  /* 0x0000007f05057810 */ /* 0x000fe20007ffe80c */
[----:B------:R-:W0:Y:S01]  /*14a0*/  MUFU.RCP R3, R7 ;  /* 0x0000000700037308 */ /* 0x000e220000001000 */
[----:B------:R-:W-:-:S03]  /*14b0*/  FADD.FTZ R9, -R7, -RZ ;  /* 0x800000ff07097221 */ /* 0x000fc60000010100 */
[----:B------:R-:W-:Y:S02]  /*14c0*/  IMAD.IADD R5, R5, 0x1, R8 ;  /* 0x0000000105057824 */ /* 0x000fe400078e0208 */
[----:B0-----:R-:W-:-:S04]  /*14d0*/  FFMA R10, R3, R9, 1 ;  /* 0x3f800000030a7423 */ /* 0x001fc80000000009 */
[----:B------:R-:W-:-:S04]  /*14e0*/  FFMA R10, R3, R10, R3 ;  /* 0x0000000a030a7223 */ /* 0x000fc80000000003 */
[----:B------:R-:W-:-:S04]  /*14f0*/  FFMA R3, R0, R10, RZ ;  /* 0x0000000a00037223 */ /* 0x000fc800000000ff */
[----:B------:R-:W-:-:S04]  /*1500*/  FFMA R6, R9, R3, R0 ;  /* 0x0000000309067223 */ /* 0x000fc80000000000 */
[----:B------:R-:W-:-:S04]  /*1510*/  FFMA R11, R10, R6, R3 ;  /* 0x000000060a0b7223 */ /* 0x000fc80000000003 */
[----:B------:R-:W-:-:S04]  /*1520*/  FFMA R6, R9, R11, R0 ;  /* 0x0000000b09067223 */ /* 0x000fc80000000000 */
[----:B------:R-:W-:-:S05]  /*1530*/  FFMA R0, R10, R6, R11 ;  /* 0x000000060a007223 */ /* 0x000fca000000000b */
[----:B------:R-:W-:-:S04]  /*1540*/  SHF.R.U32.HI R3, RZ, 0x17, R0 ;  /* 0x00000017ff037819 */ /* 0x000fc80000011600 */
[----:B------:R-:W-:-:S04]  /*1550*/  LOP3.LUT R3, R3, 0xff, RZ, 0xc0, !PT ;  /* 0x000000ff03037812 */ /* 0x000fc800078ec0ff */
[----:B------:R-:W-:-:S05]  /*1560*/  IADD3 R7, PT, PT, R3, R5, RZ ;  /* 0x0000000503077210 */ /* 0x000fca0007ffe0ff */
[----:B------:R-:W-:-:S05]  /*1570*/  VIADD R3, R7, 0xffffffff ;  /* 0xffffffff07037836 */ /* 0x000fca0000000000 */
[----:B------:R-:W-:-:S13]  /*1580*/  ISETP.GE.U32.AND P0, PT, R3, 0xfe, PT ;  /* 0x000000fe0300780c */ /* 0x000fda0003f06070 */
[----:B------:R-:W-:Y:S05]  /*1590*/  @!P0 BRA `(.L_x_25) ;  /* 0x0000000000808947 */ /* 0x000fea0003800000 */
[----:B------:R-:W-:-:S13]  /*15a0*/  ISETP.GT.AND P0, PT, R7, 0xfe, PT ;  /* 0x000000fe0700780c */ /* 0x000fda0003f04270 */
[----:B------:R-:W-:Y:S05]  /*15b0*/  @P0 BRA `(.L_x_26) ;  /* 0x00000000006c0947 */ /* 0x000fea0003800000 */
[----:B------:R-:W-:-:S13]  /*15c0*/  ISETP.GE.AND P0, PT, R7, 0x1, PT ;  /* 0x000000010700780c */ /* 0x000fda0003f06270 */
[----:B------:R-:W-:Y:S05]  /*15d0*/  @P0 BRA `(.L_x_27) ;  /* 0x0000000000740947 */ /* 0x000fea0003800000 */
[----:B------:R-:W-:Y:S02]  /*15e0*/  ISETP.GE.AND P0, PT, R7, -0x18, PT ;  /* 0xffffffe80700780c */ /* 0x000fe40003f06270 */
[----:B------:R-:W-:-:S11]  /*15f0*/  LOP3.LUT R0, R0, 0x80000000, RZ, 0xc0, !PT ;  /* 0x8000000000007812 */ /* 0x000fd600078ec0ff */
[----:B------:R-:W-:Y:S05]  /*1600*/  @!P0 BRA `(.L_x_27) ;  /* 0x0000000000688947 */ /* 0x000fea0003800000 */
[CCC-:B------:R-:W-:Y:S01]  /*1610*/  FFMA.RZ R3, R10.reuse, R6.reuse, R11.reuse ;  /* 0x000000060a037223 */ /* 0x1c0fe2000000c00b */
[C---:B------:R-:W-:Y:S02]  /*1620*/  IADD3 R8, PT, PT, R7.reuse, 0x20, RZ ;  /* 0x0000002007087810 */ /* 0x040fe40007ffe0ff */
[----:B------:R-:W-:Y:S02]  /*1630*/  ISETP.NE.AND P2, PT, R7, RZ, PT ;  /* 0x000000ff0700720c */ /* 0x000fe40003f45270 */
[----:B------:R-:W-:Y:S01]  /*1640*/  LOP3.LUT R5, R3, 0x7fffff, RZ, 0xc0, !PT ;  /* 0x007fffff03057812 */ /* 0x000fe200078ec0ff */
[CCC-:B------:R-:W-:Y:S01]  /*1650*/  FFMA.RP R3, R10.reuse, R6.reuse, R11.reuse ;  /* 0x000000060a037223 */ /* 0x1c0fe2000000800b */
[----:B------:R-:W-:Y:S01]  /*1660*/  FFMA.RM R6, R10, R6, R11 ;  /* 0x000000060a067223 */ /* 0x000fe2000000400b */
[----:B------:R-:W-:Y:S01]  /*1670*/  ISETP.NE.AND P1, PT, R7, RZ, PT ;  /* 0x000000ff0700720c */ /* 0x000fe20003f25270 */
[----:B------:R-:W-:Y:S01]  /*1680*/  IMAD.MOV R7, RZ, RZ, -R7 ;  /* 0x000000ffff077224 */ /* 0x000fe200078e0a07 */
[----:B------:R-:W-:-:S02]  /*1690*/  LOP3.LUT R5, R5, 0x800000, RZ, 0xfc, !PT ;  /* 0x0080000005057812 */ /* 0x000fc400078efcff */
[----:B------:R-:W-:Y:S02]  /*16a0*/  FSETP.NEU.FTZ.AND P0, PT, R3, R6, PT ;  /* 0x000000060300720b */ /* 0x000fe40003f1d000 */
[----:B------:R-:W-:Y:S02]  /*16b0*/  SHF.L.U32 R8, R5, R8, RZ ;  /* 0x0000000805087219 */ /* 0x000fe400000006ff */
[----:B------:R-:W-:Y:S02]  /*16c0*/  SEL R6, R7, RZ, P2 ;  /* 0x000000ff07067207 */ /* 0x000fe40001000000 */
[----:B------:R-:W-:Y:S02]  /*16d0*/  ISETP.NE.AND P1, PT, R8, RZ, P1 ;  /* 0x000000ff0800720c */ /* 0x000fe40000f25270 */
[----:B------:R-:W-:Y:S02]  /*16e0*/  SHF.R.U32.HI R6, RZ, R6, R5 ;  /* 0x00000006ff067219 */ /* 0x000fe40000011605 */
[----:B------:R-:W-:-:S02]  /*16f0*/  PLOP3.LUT P0, PT, P0, P1, PT, 0xf8, 0x8f ;  /* 0x00000000008f781c */ /* 0x000fc40000703f70 */
[----:B------:R-:W-:Y:S02]  /*1700*/  SHF.R.U32.HI R8, RZ, 0x1, R6 ;  /* 0x00000001ff087819 */ /* 0x000fe40000011606 */
[----:B------:R-:W-:-:S04]  /*1710*/  SEL R3, RZ, 0x1, !P0 ;  /* 0x00000001ff037807 */ /* 0x000fc80004000000 */
[----:B------:R-:W-:-:S04]  /*1720*/  LOP3.LUT R3, R3, 0x1, R8, 0xf8, !PT ;  /* 0x0000000103037812 */ /* 0x000fc800078ef808 */
[----:B------:R-:W-:-:S04]  /*1730*/  LOP3.LUT R3, R3, R6, RZ, 0xc0, !PT ;  /* 0x0000000603037212 */ /* 0x000fc800078ec0ff */
[----:B------:R-:W-:-:S04]  /*1740*/  IADD3 R3, PT, PT, R8, R3, RZ ;  /* 0x0000000308037210 */ /* 0x000fc80007ffe0ff */
[----:B------:R-:W-:Y:S01]  /*1750*/  LOP3.LUT R0, R3, R0, RZ, 0xfc, !PT ;  /* 0x0000000003007212 */ /* 0x000fe200078efcff */
[----:B------:R-:W-:Y:S06]  /*1760*/  BRA `(.L_x_27) ;  /* 0x0000000000107947 */ /* 0x000fec0003800000 */
.L_x_26:
[----:B------:R-:W-:-:S04]  /*1770*/  LOP3.LUT R0, R0, 0x80000000, RZ, 0xc0, !PT ;  /* 0x8000000000007812 */ /* 0x000fc800078ec0ff */
[----:B------:R-:W-:Y:S01]  /*1780*/  LOP3.LUT R0, R0, 0x7f800000, RZ, 0xfc, !PT ;  /* 0x7f80000000007812 */ /* 0x000fe200078efcff */
[----:B------:R-:W-:Y:S06]  /*1790*/  BRA `(.L_x_27) ;  /* 0x0000000000047947 */ /* 0x000fec0003800000 */
.L_x_25:
[----:B------:R-:W-:-:S07]  /*17a0*/  IMAD R0, R5, 0x800000, R0 ;  /* 0x0080000005007824 */ /* 0x000fce00078e0200 */
.L_x_27:
[----:B------:R-:W-:Y:S05]  /*17b0*/  BSYNC.RECONVERGENT B2 ;  /* 0x0000000000027941 */ /* 0x000fea0003800200 */
.L_x_24:
[----:B------:R-:W-:Y:S05]  /*17c0*/  BRA `(.L_x_28) ;  /* 0x0000000000207947 */ /* 0x000fea0003800000 */
.L_x_23:
[----:B------:R-:W-:-:S04]  /*17d0*/  LOP3.LUT R0, R7, 0x80000000, R6, 0x48, !PT ;  /* 0x8000000007007812 */ /* 0x000fc800078e4806 */
[----:B------:R-:W-:Y:S01]  /*17e0*/  LOP3.LUT R0, R0, 0x7f800000, RZ, 0xfc, !PT ;  /* 0x7f80000000007812 */ /* 0x000fe200078efcff */
[----:B------:R-:W-:Y:S06]  /*17f0*/  BRA `(.L_x_28) ;  /* 0x0000000000147947 */ /* 0x000fec0003800000 */
.L_x_22:
[----:B------:R-:W-:Y:S01]  /*1800*/  LOP3.LUT R0, R7, 0x80000000, R6, 0x48, !PT ;  /* 0x8000000007007812 */ /* 0x000fe200078e4806 */
[----:B------:R-:W-:Y:S06]  /*1810*/  BRA `(.L_x_28) ;  /* 0x00000000000c7947 */ /* 0x000fec0003800000 */
.L_x_21:
[----:B------:R-:W0:Y:S01]  /*1820*/  MUFU.RSQ R0, -QNAN ;  /* 0xffc0000000007908 */ /* 0x000e220000001400 */
[----:B------:R-:W-:Y:S05]  /*1830*/  BRA `(.L_x_28) ;  /* 0x0000000000047947 */ /* 0x000fea0003800000 */
.L_x_20:
[----:B------:R-:W-:-:S07]  /*1840*/  FADD.FTZ R0, R0, R3 ;  /* 0x0000000300007221 */ /* 0x000fce0000010000 */
.L_x_28:
[----:B------:R-:W-:Y:S05]  /*1850*/  BSYNC.RECONVERGENT B1 ;  /* 0x0000000000017941 */ /* 0x000fea0003800200 */
.L_x_18:
[----:B------:R-:W-:-:S04]  /*1860*/  HFMA2 R3, -RZ, RZ, 0, 0 ;  /* 0x00000000ff037431 */ /* 0x000fc800000001ff */
[----:B0-----:R-:W-:Y:S05]  /*1870*/  RET.REL.NODEC R2 `(_Z27calculateHydrogenBondKernelPfS_S_S_S_S_S_S_S_S_S_ii) ;  /* 0xffffffe402e07950 */ /* 0x001fea0003c3ffff */
.L_x_29:
[----:B------:R-:W-:-:S00]  /*1880*/  BRA `(.L_x_29) ;  /* 0xfffffffc00fc7947 */ /* 0x000fc0000383ffff */
[----:B------:R-:W-:-:S00]  /*1890*/  NOP ;  /* 0x0000000000007918 */ /* 0x000fc00000000000 */
        /* <DEDUP_REMOVED lines=14> */
.L_x_37:


//--------------------- .text._Z26calculateDistancesKernel2DPfS_S_S_S_S_S_ii --------------------------
	.section	.text._Z26calculateDistancesKernel2DPfS_S_S_S_S_S_ii,"ax",@progbits
	.align	128
        .global         _Z26calculateDistancesKernel2DPfS_S_S_S_S_S_ii
        .type           _Z26calculateDistancesKernel2DPfS_S_S_S_S_S_ii,@function
        .size           _Z26calculateDistancesKernel2DPfS_S_S_S_S_S_ii,(.L_x_38 - _Z26calculateDistancesKernel2DPfS_S_S_S_S_S_ii)
        .other          _Z26calculateDistancesKernel2DPfS_S_S_S_S_S_ii,@"STO_CUDA_ENTRY STV_DEFAULT"
_Z26calculateDistancesKernel2DPfS_S_S_S_S_S_ii:
.text._Z26calculateDistancesKernel2DPfS_S_S_S_S_S_ii:
        /* <DEDUP_REMOVED lines=18> */
[----:B0-----:R-:W-:-:S06]  /*0120*/  IMAD.WIDE R12, R3, 0x4, R12 ;  /* 0x00000004030c7825 */ /* 0x001fcc00078e020c */
[----:B-1----:R-:W5:Y:S01]  /*0130*/  LDG.E R12, desc[UR4][R12.64] ;  /* 0x000000040c0c7981 */ /* 0x002f62000c1e1900 */
[----:B------:R-:W0:Y:S01]  /*0140*/  LDC.64 R6, c[0x0][0x390] ;  /* 0x0000e400ff067b82 */ /* 0x000e220000000a00 */
[----:B--2---:R-:W-:-:S06]  /*0150*/  IMAD.WIDE.U32 R14, R2, 0x4, R14 ;  /* 0x00000004020e7825 */ /* 0x004fcc00078e000e */
[----:B------:R-:W5:Y:S01]  /*0160*/  LDG.E R15, desc[UR4][R14.64] ;  /* 0x000000040e0f7981 */ /* 0x000f62000c1e1900 */
[----:B------:R-:W1:Y:S01]  /*0170*/  LDC.64 R4, c[0x0][0x3a8] ;  /* 0x0000ea00ff047b82 */ /* 0x000e620000000a00 */
[----:B---3--:R-:W-:-:S06]  /*0180*/  IMAD.WIDE R8, R3, 0x4, R8 ;  /* 0x0000000403087825 */ /* 0x008fcc00078e0208 */
[----:B------:R2:W3:Y:S01]  /*0190*/  LDG.E R8, desc[UR4][R8.64] ;  /* 0x0000000408087981 */ /* 0x0004e2000c1e1900 */
[----:B----4-:R-:W-:-:S06]  /*01a0*/  IMAD.WIDE.U32 R10, R2, 0x4, R10 ;  /* 0x00000004020a7825 */ /* 0x010fcc00078e000a */
[----:B------:R-:W3:Y:S01]  /*01b0*/  LDG.E R11, desc[UR4][R10.64] ;  /* 0x000000040a0b7981 */ /* 0x000ee2000c1e1900 */
[----:B0-----:R-:W-:-:S06]  /*01c0*/  IMAD.WIDE R6, R3, 0x4, R6 ;  /* 0x0000000403067825 */ /* 0x001fcc00078e0206 */
[----:B------:R-:W4:Y:S01]  /*01d0*/  LDG.E R6, desc[UR4][R6.64] ;  /* 0x0000000406067981 */ /* 0x000f22000c1e1900 */
[----:B-1----:R-:W-:-:S06]  /*01e0*/  IMAD.WIDE.U32 R4, R2, 0x4, R4 ;  /* 0x0000000402047825 */ /* 0x002fcc00078e0004 */
[----:B------:R-:W4:Y:S01]  /*01f0*/  LDG.E R5, desc[UR4][R4.64] ;  /* 0x0000000404057981 */ /* 0x000f22000c1e1900 */
[----:B------:R-:W-:Y:S01]  /*0200*/  BSSY.RECONVERGENT B0, `(.L_x_30) ;  /* 0x0000012000007945 */ /* 0x000fe20003800200 */
[----:B-----5:R-:W-:-:S04]  /*0210*/  FADD R16, R12, -R15 ;  /* 0x8000000f0c107221 */ /* 0x020fc80000000000 */
[----:B--2---:R-:W-:Y:S01]  /*0220*/  FMUL R9, R16, R16 ;  /* 0x0000001010097220 */ /* 0x004fe20000400000 */
[----:B---3--:R-:W-:-:S04]  /*0230*/  FADD R0, R8, -R11 ;  /* 0x8000000b08007221 */ /* 0x008fc80000000000 */
[----:B------:R-:W-:Y:S01]  /*0240*/  FFMA R9, R0, R0, R9 ;  /* 0x0000000000097223 */ /* 0x000fe20000000009 */
[----:B----4-:R-:W-:-:S04]  /*0250*/  FADD R8, R6, -R5 ;  /* 0x8000000506087221 */ /* 0x010fc80000000000 */
[----:B------:R-:W-:-:S05]  /*0260*/  FFMA R0, R8, R8, R9 ;  /* 0x0000000808007223 */ /* 0x000fca0000000009 */
[----:B------:R-:W-:Y:S01]  /*0270*/  IADD3 R8, PT, PT, R0, -0xd000000, RZ ;  /* 0xf300000000087810 */ /* 0x000fe20007ffe0ff */
[----:B------:R0:W1:Y:S03]  /*0280*/  MUFU.RSQ R9, R0 ;  /* 0x0000000000097308 */ /* 0x0000660000001400 */
[----:B------:R-:W-:-:S13]  /*0290*/  ISETP.GT.U32.AND P0, PT, R8, 0x727fffff, PT ;  /* 0x727fffff0800780c */ /* 0x000fda0003f04070 */
[----:B0-----:R-:W-:Y:S05]  /*02a0*/  @!P0 BRA `(.L_x_31) ;  /* 0x00000000000c8947 */ /* 0x001fea0003800000 */
[----:B-1----:R-:W-:-:S07]  /*02b0*/  MOV R9, 0x2d0 ;  /* 0x000002d000097802 */ /* 0x002fce0000000f00 */
[----:B------:R-:W-:Y:S05]  /*02c0*/  CALL.REL.NOINC `($__internal_3_$__cuda_sm20_sqrt_rn_f32_slowpath) ;  /* 0x0000000000307944 */ /* 0x000fea0003c00000 */
[----:B------:R-:W-:Y:S05]  /*02d0*/  BRA `(.L_x_32) ;  /* 0x0000000000107947 */ /* 0x000fea0003800000 */
.L_x_31:
[----:B-1----:R-:W-:Y:S01]  /*02e0*/  FMUL.FTZ R7, R0, R9 ;  /* 0x0000000900077220 */ /* 0x002fe20000410000 */
[----:B------:R-:W-:-:S03]  /*02f0*/  FMUL.FTZ R9, R9, 0.5 ;  /* 0x3f00000009097820 */ /* 0x000fc60000410000 */
[----:B------:R-:W-:-:S04]  /*0300*/  FFMA R0, -R7, R7, R0 ;  /* 0x0000000707007223 */ /* 0x000fc80000000100 */
[----:B------:R-:W-:-:S07]  /*0310*/  FFMA R7, R0, R9, R7 ;  /* 0x0000000900077223 */ /* 0x000fce0000000007 */
.L_x_32:
[----:B------:R-:W-:Y:S05]  /*0320*/  BSYNC.RECONVERGENT B0 ;  /* 0x0000000000007941 */ /* 0x000fea0003800200 */
.L_x_30:
[----:B------:R-:W0:Y:S01]  /*0330*/  LDC.64 R4, c[0x0][0x3b0] ;  /* 0x0000ec00ff047b82 */ /* 0x000e220000000a00 */
[----:B------:R-:W1:Y:S02]  /*0340*/  LDCU UR6, c[0x0][0x3bc] ;  /* 0x00007780ff0677ac */ /* 0x000e640008000800 */
[----:B-1----:R-:W-:-:S04]  /*0350*/  IMAD R3, R3, UR6, R2 ;  /* 0x0000000603037c24 */ /* 0x002fc8000f8e0202 */
[----:B0-----:R-:W-:-:S05]  /*0360*/  IMAD.WIDE R2, R3, 0x4, R4 ;  /* 0x0000000403027825 */ /* 0x001fca00078e0204 */
[----:B------:R-:W-:Y:S01]  /*0370*/  STG.E desc[UR4][R2.64], R7 ;  /* 0x0000000702007986 */ /* 0x000fe2000c101904 */
[----:B------:R-:W-:Y:S05]  /*0380*/  EXIT ;  /* 0x000000000000794d */ /* 0x000fea0003800000 */
        .weak           $__internal_3_$__cuda_sm20_sqrt_rn_f32_slowpath
        .type           $__internal_3_$__cuda_sm20_sqrt_rn_f32_slowpath,@function
        .size           $__internal_3_$__cuda_sm20_sqrt_rn_f32_slowpath,(.L_x_38 - $__internal_3_$__cuda_sm20_sqrt_rn_f32_slowpath)
$__internal_3_$__cuda_sm20_sqrt_rn_f32_slowpath:
[----:B------:R-:W-:-:S13]  /*0390*/  LOP3.LUT P0, RZ, R0, 0x7fffffff, RZ, 0xc0, !PT ;  /* 0x7fffffff00ff7812 */ /* 0x000fda000780c0ff */
[----:B------:R-:W-:Y:S01]  /*03a0*/  @!P0 MOV R4, R0 ;  /* 0x0000000000048202 */ /* 0x000fe20000000f00 */
        /* <DEDUP_REMOVED lines=11> */
[----:B------:R-:W-:Y:S01]  /*0460*/  @P0 FMUL.FTZ R8, R4, 0.5 ;  /* 0x3f00000004080820 */ /* 0x000fe20000410000 */
[----:B------:R-:W-:Y:S02]  /*0470*/  @!P0 MOV R4, R0 ;  /* 0x0000000000048202 */ /* 0x000fe40000000f00 */
[----:B------:R-:W-:-:S04]  /*0480*/  @P0 FADD.FTZ R7, -R6, -RZ ;  /* 0x800000ff06070221 */ /* 0x000fc80000010100 */
[----:B------:R-:W-:-:S04]  /*0490*/  @P0 FFMA R7, R6, R7, R5 ;  /* 0x0000000706070223 */ /* 0x000fc80000000005 */
[----:B------:R-:W-:-:S04]  /*04a0*/  @P0 FFMA R7, R7, R8, R6 ;  /* 0x0000000807070223 */ /* 0x000fc80000000006 */
[----:B------:R-:W-:-:S07]  /*04b0*/  @P0 FMUL.FTZ R4, R7, 2.3283064365386962891e-10 ;  /* 0x2f80000007040820 */ /* 0x000fce0000410000 */
.L_x_33:
[----:B------:R-:W-:Y:S01]  /*04c0*/  HFMA2 R5, -RZ, RZ, 0, 0 ;  /* 0x00000000ff057431 */ /* 0x000fe200000001ff */
[----:B------:R-:W-:Y:S02]  /*04d0*/  MOV R7, R4 ;  /* 0x0000000400077202 */ /* 0x000fe40000000f00 */
[----:B------:R-:W-:-:S04]  /*04e0*/  MOV R4, R9 ;  /* 0x0000000900047202 */ /* 0x000fc80000000f00 */
[----:B------:R-:W-:Y:S05]  /*04f0*/  RET.REL.NODEC R4 `(_Z26calculateDistancesKernel2DPfS_S_S_S_S_S_ii) ;  /* 0xfffffff804c07950 */ /* 0x000fea0003c3ffff */
.L_x_34:
        /* <DEDUP_REMOVED lines=16> */
.L_x_38:


//--------------------- .nv.shared.reserved.0     --------------------------
	.section	.nv.shared.reserved.0,"aw",@nobits
	.weak		__nv_reservedSMEM_offset_0_alias
	.size		__nv_reservedSMEM_offset_0_alias, 0, 64
	.other		__nv_reservedSMEM_offset_0_alias,@"STO_CUDA_RESERVED_SHARED STV_DEFAULT"
__nv_reservedSMEM_offset_0_alias:
	.zero		0
	.zero		64


//--------------------- .nv.constant0._Z27calculateHydrogenBondKernelPfS_S_S_S_S_S_S_S_S_S_ii --------------------------
	.section	.nv.constant0._Z27calculateHydrogenBondKernelPfS_S_S_S_S_S_S_S_S_S_ii,"a",@progbits
	.sectionflags	@""
	.align	4
.nv.constant0._Z27calculateHydrogenBondKernelPfS_S_S_S_S_S_S_S_S_S_ii:
	.zero		992


//--------------------- .nv.constant0._Z26calculateDistancesKernel2DPfS_S_S_S_S_S_ii --------------------------
	.section	.nv.constant0._Z26calculateDistancesKernel2DPfS_S_S_S_S_S_ii,"a",@progbits
	.sectionflags	@""
	.align	4
.nv.constant0._Z26calculateDistancesKernel2DPfS_S_S_S_S_S_ii:
	.zero		960


//--------------------- SYMBOLS --------------------------

	.type		.nv.reservedSmem.offset0,@object
	.size		.nv.reservedSmem.offset0,0x4
